	.target	sm_90a

	.elftype	@"ET_EXEC"


//--------------------- .note.nv.tkinfo           --------------------------
	.section	.note.nv.tkinfo,"",@"SHT_NOTE"
	.sectionflags	@"SHF_NOTE_NV_TKINFO"
	.tkinfo
        /*0018*/ 	.word	0x00000002
        /*0030*/ 	.string	""
        /*0030*/ 	.string	"ptxas"
        /*0030*/ 	.string	"Cuda compilation tools, release 13.0, V13.0.88"
        /*0030*/ 	.string	"Build cuda_13.0.r13.0/compiler.36424714_0"
        /*0030*/ 	.string	"-v  -suppress-debug-info  -lineinfo  -arch sm_90a "



//--------------------- .note.nv.cuinfo           --------------------------
	.section	.note.nv.cuinfo,"",@"SHT_NOTE"
	.sectionflags	@"SHF_NOTE_NV_CUINFO"
        /*0018*/ 	.short	0x0002
        /*001a*/ 	.short	0x005a
        /*001c*/ 	.short	0x0082
	.zero		2


//--------------------- .nv.info                  --------------------------
	.section	.nv.info,"",@"SHT_CUDA_INFO"
	.align	4


	//----- nvinfo : EIATTR_REGCOUNT
	.align		4
        /*0000*/ 	.byte	0x04, 0x2f
        /*0002*/ 	.short	(.L_1 - .L_0)
	.align		4
.L_0:
        /*0004*/ 	.word	index@(matmul_kernel)
        /*0008*/ 	.word	0x00000080


	//----- nvinfo : EIATTR_FRAME_SIZE
	.align		4
.L_1:
        /*000c*/ 	.byte	0x04, 0x11
        /*000e*/ 	.short	(.L_3 - .L_2)
	.align		4
.L_2:
        /*0010*/ 	.word	index@(matmul_kernel)
        /*0014*/ 	.word	0x00000000


	//----- nvinfo : EIATTR_MIN_STACK_SIZE
	.align		4
.L_3:
        /*0018*/ 	.byte	0x04, 0x12
        /*001a*/ 	.short	(.L_5 - .L_4)
	.align		4
.L_4:
        /*001c*/ 	.word	index@(matmul_kernel)
        /*0020*/ 	.word	0x00000000
.L_5:


//--------------------- .nv.compat                --------------------------
	.section	.nv.compat,"",@"SHT_CUDA_COMPAT_INFO"
	.align	4
        /*0000*/ 	.byte	0x02, 0x09, 0x01, 0x00, 0x02, 0x02, 0x04, 0x00, 0x02, 0x05, 0x05, 0x00, 0x03, 0x07, 0x01, 0x01
        /*0010*/ 	.byte	0x02, 0x03, 0x00, 0x00, 0x02, 0x06, 0x01, 0x00, 0x04, 0x0b, 0x08, 0x00, 0x00, 0x00, 0x00, 0x00
        /*0020*/ 	.byte	0x00, 0x00, 0x00, 0x00


//--------------------- .nv.info.matmul_kernel    --------------------------
	.section	.nv.info.matmul_kernel,"",@"SHT_CUDA_INFO"
	.sectionflags	@""
	.align	4


	//----- nvinfo : EIATTR_CUDA_API_VERSION
	.align		4
        /*0000*/ 	.byte	0x04, 0x37
        /*0002*/ 	.short	(.L_7 - .L_6)
.L_6:
        /*0004*/ 	.word	0x00000082


	//----- nvinfo : EIATTR_KPARAM_INFO
	.align		4
.L_7:
        /*0008*/ 	.byte	0x04, 0x17
        /*000a*/ 	.short	(.L_9 - .L_8)
.L_8:
        /*000c*/ 	.word	0x00000000
        /*0010*/ 	.short	0x000d
        /*0012*/ 	.short	0x0048
        /*0014*/ 	.byte	0x00, 0xf4, 0x21, 0x00


	//----- nvinfo : EIATTR_KPARAM_INFO
	.align		4
.L_9:
        /*0018*/ 	.byte	0x04, 0x17
        /*001a*/ 	.short	(.L_11 - .L_10)
.L_10:
        /*001c*/ 	.word	0x00000000
        /*0020*/ 	.short	0x000c
        /*0022*/ 	.short	0x0040
        /*0024*/ 	.byte	0x00, 0xf4, 0x21, 0x00


	//----- nvinfo : EIATTR_KPARAM_INFO
	.align		4
.L_11:
        /*0028*/ 	.byte	0x04, 0x17
        /*002a*/ 	.short	(.L_13 - .L_12)
.L_12:
        /*002c*/ 	.word	0x00000000
        /*0030*/ 	.short	0x000b
        /*0032*/ 	.short	0x0038
        /*0034*/ 	.byte	0x00, 0xf0, 0x11, 0x00


	//----- nvinfo : EIATTR_KPARAM_INFO
	.align		4
.L_13:
        /*0038*/ 	.byte	0x04, 0x17
        /*003a*/ 	.short	(.L_15 - .L_14)
.L_14:
        /*003c*/ 	.word	0x00000000
        /*0040*/ 	.short	0x000a
        /*0042*/ 	.short	0x0034
        /*0044*/ 	.byte	0x00, 0xf0, 0x11, 0x00


	//----- nvinfo : EIATTR_KPARAM_INFO
	.align		4
.L_15:
        /*0048*/ 	.byte	0x04, 0x17
        /*004a*/ 	.short	(.L_17 - .L_16)
.L_16:
        /*004c*/ 	.word	0x00000000
        /*0050*/ 	.short	0x0009
        /*0052*/ 	.short	0x0030
        /*0054*/ 	.byte	0x00, 0xf0, 0x11, 0x00


	//----- nvinfo : EIATTR_KPARAM_INFO
	.align		4
.L_17:
        /*0058*/ 	.byte	0x04, 0x17
        /*005a*/ 	.short	(.L_19 - .L_18)
.L_18:
        /*005c*/ 	.word	0x00000000
        /*0060*/ 	.short	0x0008
        /*0062*/ 	.short	0x002c
        /*0064*/ 	.byte	0x00, 0xf0, 0x11, 0x00


	//----- nvinfo : EIATTR_KPARAM_INFO
	.align		4
.L_19:
        /*0068*/ 	.byte	0x04, 0x17
        /*006a*/ 	.short	(.L_21 - .L_20)
.L_20:
        /*006c*/ 	.word	0x00000000
        /*0070*/ 	.short	0x0007
        /*0072*/ 	.short	0x0028
        /*0074*/ 	.byte	0x00, 0xf0, 0x11, 0x00


	//----- nvinfo : EIATTR_KPARAM_INFO
	.align		4
.L_21:
        /*0078*/ 	.byte	0x04, 0x17
        /*007a*/ 	.short	(.L_23 - .L_22)
.L_22:
        /*007c*/ 	.word	0x00000000
        /*0080*/ 	.short	0x0006
        /*0082*/ 	.short	0x0024
        /*0084*/ 	.byte	0x00, 0xf0, 0x11, 0x00


	//----- nvinfo : EIATTR_KPARAM_INFO
	.align		4
.L_23:
        /*0088*/ 	.byte	0x04, 0x17
        /*008a*/ 	.short	(.L_25 - .L_24)
.L_24:
        /*008c*/ 	.word	0x00000000
        /*0090*/ 	.short	0x0005
        /*0092*/ 	.short	0x0020
        /*0094*/ 	.byte	0x00, 0xf0, 0x11, 0x00


	//----- nvinfo : EIATTR_KPARAM_INFO
	.align		4
.L_25:
        /*0098*/ 	.byte	0x04, 0x17
        /*009a*/ 	.short	(.L_27 - .L_26)
.L_26:
        /*009c*/ 	.word	0x00000000
        /*00a0*/ 	.short	0x0004
        /*00a2*/ 	.short	0x001c
        /*00a4*/ 	.byte	0x00, 0xf0, 0x11, 0x00


	//----- nvinfo : EIATTR_KPARAM_INFO
	.align		4
.L_27:
        /*00a8*/ 	.byte	0x04, 0x17
        /*00aa*/ 	.short	(.L_29 - .L_28)
.L_28:
        /*00ac*/ 	.word	0x00000000
        /*00b0*/ 	.short	0x0003
        /*00b2*/ 	.short	0x0018
        /*00b4*/ 	.byte	0x00, 0xf0, 0x11, 0x00


	//----- nvinfo : EIATTR_KPARAM_INFO
	.align		4
.L_29:
        /*00b8*/ 	.byte	0x04, 0x17
        /*00ba*/ 	.short	(.L_31 - .L_30)
.L_30:
        /*00bc*/ 	.word	0x00000000
        /*00c0*/ 	.short	0x0002
        /*00c2*/ 	.short	0x0010
        /*00c4*/ 	.byte	0x00, 0xf4, 0x21, 0x00


	//----- nvinfo : EIATTR_KPARAM_INFO
	.align		4
.L_31:
        /*00c8*/ 	.byte	0x04, 0x17
        /*00ca*/ 	.short	(.L_33 - .L_32)
.L_32:
        /*00cc*/ 	.word	0x00000000
        /*00d0*/ 	.short	0x0001
        /*00d2*/ 	.short	0x0008
        /*00d4*/ 	.byte	0x00, 0xf4, 0x21, 0x00


	//----- nvinfo : EIATTR_KPARAM_INFO
	.align		4
.L_33:
        /*00d8*/ 	.byte	0x04, 0x17
        /*00da*/ 	.short	(.L_35 - .L_34)
.L_34:
        /*00dc*/ 	.word	0x00000000
        /*00e0*/ 	.short	0x0000
        /*00e2*/ 	.short	0x0000
        /*00e4*/ 	.byte	0x00, 0xf4, 0x21, 0x00


	//----- nvinfo : EIATTR_SPARSE_MMA_MASK
	.align		4
.L_35:
        /*00e8*/ 	.byte	0x03, 0x50
        /*00ea*/ 	.short	0x0000


	//----- nvinfo : EIATTR_MAXREG_COUNT
	.align		4
        /*00ec*/ 	.byte	0x03, 0x1b
        /*00ee*/ 	.short	0x00ff


	//----- nvinfo : EIATTR_NUM_BARRIERS
	.align		4
        /*00f0*/ 	.byte	0x02, 0x4c
        /*00f2*/ 	.byte	0x01
	.zero		1


	//----- nvinfo : EIATTR_MERCURY_ISA_VERSION
	.align		4
        /*00f4*/ 	.byte	0x03, 0x5f
        /*00f6*/ 	.short	0x0101


	//----- nvinfo : EIATTR_EXIT_INSTR_OFFSETS
	.align		4
        /*00f8*/ 	.byte	0x04, 0x1c
        /*00fa*/ 	.short	(.L_37 - .L_36)


	//   ....[0]....
.L_36:
        /*00fc*/ 	.word	0x00004260


	//   ....[1]....
        /*0100*/ 	.word	0x00004280


	//----- nvinfo : EIATTR_REQNTID
	.align		4
.L_37:
        /*0104*/ 	.byte	0x04, 0x10
        /*0106*/ 	.short	(.L_39 - .L_38)
.L_38:
        /*0108*/ 	.word	0x00000080
        /*010c*/ 	.word	0x00000001
        /*0110*/ 	.word	0x00000001


	//----- nvinfo : EIATTR_CBANK_PARAM_SIZE
	.align		4
.L_39:
        /*0114*/ 	.byte	0x03, 0x19
        /*0116*/ 	.short	0x0050


	//----- nvinfo : EIATTR_PARAM_CBANK
	.align		4
        /*0118*/ 	.byte	0x04, 0x0a
        /*011a*/ 	.short	(.L_41 - .L_40)
	.align		4
.L_40:
        /*011c*/ 	.word	index@(.nv.constant0.matmul_kernel)
        /*0120*/ 	.short	0x0210
        /*0122*/ 	.short	0x0050


	//----- nvinfo : EIATTR_SW_WAR
	.align		4
.L_41:
        /*0124*/ 	.byte	0x04, 0x36
        /*0126*/ 	.short	(.L_43 - .L_42)
.L_42:
        /*0128*/ 	.word	0x00000008
.L_43:


//--------------------- .nv.callgraph             --------------------------
	.section	.nv.callgraph,"",@"SHT_CUDA_CALLGRAPH"
	.align	4
	.sectionentsize	8
	.align		4
        /*0000*/ 	.word	0x00000000
	.align		4
        /*0004*/ 	.word	0xffffffff
	.align		4
        /*0008*/ 	.word	0x00000000
	.align		4
        /*000c*/ 	.word	0xfffffffe
	.align		4
        /*0010*/ 	.word	0x00000000
	.align		4
        /*0014*/ 	.word	0xfffffffd
	.align		4
        /*0018*/ 	.word	0x00000000
	.align		4
        /*001c*/ 	.word	0xfffffffc


//--------------------- .text.matmul_kernel       --------------------------
	.section	.text.matmul_kernel,"ax",@progbits
	.align	128
        .global         matmul_kernel
        .type           matmul_kernel,@function
        .size           matmul_kernel,(.L_x_3 - matmul_kernel)
        .other          matmul_kernel,@"STO_CUDA_ENTRY STV_DEFAULT"
matmul_kernel:
.text.matmul_kernel:
[----:B------:R-:W0:Y:S08]  /*0000*/  LDC R1, c[0x0][0x28] ;  /* 0x00000a00ff017b82 */ /* 0x000e300000000800 */
[----:B------:R-:W1:Y:S01]  /*0010*/  LDC.64 R10, c[0x0][0x228] ;  /* 0x00008a00ff0a7b82 */ /* 0x000e620000000a00 */
[----:B------:R-:W2:Y:S01]  /*0020*/  S2R R5, SR_CTAID.X ;  /* 0x0000000000057919 */ /* 0x000ea20000002500 */
[----:B------:R-:W-:Y:S01]  /*0030*/  UMOV UR4, 0x400 ;  /* 0x0000040000047882 */ /* 0x000fe20000000000 */
[----:B------:R-:W-:Y:S01]  /*0040*/  ULDC.64 UR10, c[0x0][0x208] ;  /* 0x00008200000a7ab9 */ /* 0x000fe20000000a00 */
[----:B------:R-:W-:-:S02]  /*0050*/  CS2R R24, SRZ ;  /* 0x0000000000187805 */ /* 0x000fc4000001ff00 */
[----:B------:R-:W-:Y:S02]  /*0060*/  CS2R R26, SRZ ;  /* 0x00000000001a7805 */ /* 0x000fe4000001ff00 */
[----:B------:R-:W-:Y:S02]  /*0070*/  CS2R R28, SRZ ;  /* 0x00000000001c7805 */ /* 0x000fe4000001ff00 */
[----:B------:R-:W-:Y:S01]  /*0080*/  CS2R R30, SRZ ;  /* 0x00000000001e7805 */ /* 0x000fe2000001ff00 */
[----:B------:R-:W3:Y:S01]  /*0090*/  LDC R58, c[0x0][0x230] ;  /* 0x00008c00ff3a7b82 */ /* 0x000ee20000000800 */
[----:B------:R-:W-:Y:S02]  /*00a0*/  CS2R R32, SRZ ;  /* 0x0000000000207805 */ /* 0x000fe4000001ff00 */
[----:B------:R-:W-:Y:S02]  /*00b0*/  CS2R R34, SRZ ;  /* 0x0000000000227805 */ /* 0x000fe4000001ff00 */
[----:B------:R-:W-:-:S02]  /*00c0*/  CS2R R36, SRZ ;  /* 0x0000000000247805 */ /* 0x000fc4000001ff00 */
[----:B------:R-:W-:Y:S02]  /*00d0*/  CS2R R38, SRZ ;  /* 0x0000000000267805 */ /* 0x000fe4000001ff00 */
[----:B------:R-:W-:Y:S02]  /*00e0*/  CS2R R40, SRZ ;  /* 0x0000000000287805 */ /* 0x000fe4000001ff00 */
[----:B------:R-:W-:Y:S02]  /*00f0*/  CS2R R42, SRZ ;  /* 0x00000000002a7805 */ /* 0x000fe4000001ff00 */
[----:B------:R-:W-:Y:S01]  /*0100*/  CS2R R44, SRZ ;  /* 0x00000000002c7805 */ /* 0x000fe2000001ff00 */
[----:B------:R-:W4:Y:S01]  /*0110*/  S2UR UR8, SR_CgaCtaId ;  /* 0x00000000000879c3 */ /* 0x000f220000008800 */
[----:B------:R-:W-:Y:S02]  /*0120*/  CS2R R46, SRZ ;  /* 0x00000000002e7805 */ /* 0x000fe4000001ff00 */
[----:B------:R-:W-:-:S02]  /*0130*/  CS2R R48, SRZ ;  /* 0x0000000000307805 */ /* 0x000fc4000001ff00 */
[----:B------:R-:W-:Y:S02]  /*0140*/  CS2R R50, SRZ ;  /* 0x0000000000327805 */ /* 0x000fe4000001ff00 */
[----:B------:R-:W-:Y:S02]  /*0150*/  CS2R R52, SRZ ;  /* 0x0000000000347805 */ /* 0x000fe4000001ff00 */
[----:B------:R-:W-:Y:S01]  /*0160*/  CS2R R54, SRZ ;  /* 0x0000000000367805 */ /* 0x000fe2000001ff00 */
[----:B-1----:R-:W-:-:S05]  /*0170*/  VIADD R0, R11, 0x3f ;  /* 0x0000003f0b007836 */ /* 0x002fca0000000000 */
[----:B------:R-:W-:Y:S01]  /*0180*/  SHF.R.S32.HI R3, RZ, 0x1f, R0 ;  /* 0x0000001fff037819 */ /* 0x000fe20000011400 */
[----:B---3--:R-:W-:-:S03]  /*0190*/  VIADD R58, R58, 0x1f ;  /* 0x0000001f3a3a7836 */ /* 0x008fc60000000000 */
[----:B------:R-:W-:Y:S02]  /*01a0*/  LEA.HI R3, R3, R0, RZ, 0x6 ;  /* 0x0000000003037211 */ /* 0x000fe400078f30ff */
[----:B--2---:R-:W-:Y:S02]  /*01b0*/  IABS R8, R5 ;  /* 0x0000000500087213 */ /* 0x004fe40000000000 */
[----:B------:R-:W-:Y:S01]  /*01c0*/  SHF.R.S32.HI R3, RZ, 0x6, R3 ;  /* 0x00000006ff037819 */ /* 0x000fe20000011403 */
[----:B----4-:R-:W-:-:S04]  /*01d0*/  ULEA UR8, UR8, UR4, 0x18 ;  /* 0x0000000408087291 */ /* 0x010fc8000f8ec03f */
[----:B------:R-:W-:-:S05]  /*01e0*/  IMAD.SHL.U32 R4, R3, 0x4, RZ ;  /* 0x0000000403047824 */ /* 0x000fca00078e00ff */
[-C--:B------:R-:W-:Y:S02]  /*01f0*/  IABS R7, R4.reuse ;  /* 0x0000000400077213 */ /* 0x080fe40000000000 */
[----:B------:R-:W-:Y:S02]  /*0200*/  IABS R12, R4 ;  /* 0x00000004000c7213 */ /* 0x000fe40000000000 */
[----:B------:R-:W1:Y:S08]  /*0210*/  I2F.RP R0, R7 ;  /* 0x0000000700007306 */ /* 0x000e700000209400 */
[----:B-1----:R-:W1:Y:S02]  /*0220*/  MUFU.RCP R0, R0 ;  /* 0x0000000000007308 */ /* 0x002e640000001000 */
[----:B-1----:R-:W-:-:S02]  /*0230*/  VIADD R2, R0, 0xffffffe ;  /* 0x0ffffffe00027836 */ /* 0x002fc40000000000 */
[----:B------:R-:W-:-:S04]  /*0240*/  IMAD.MOV R0, RZ, RZ, -R12 ;  /* 0x000000ffff007224 */ /* 0x000fc800078e0a0c */
[----:B------:R1:W2:Y:S02]  /*0250*/  F2I.FTZ.U32.TRUNC.NTZ R3, R2 ;  /* 0x0000000200037305 */ /* 0x0002a4000021f000 */
[----:B-1----:R-:W-:Y:S02]  /*0260*/  IMAD.MOV.U32 R2, RZ, RZ, RZ ;  /* 0x000000ffff027224 */ /* 0x002fe400078e00ff */
[----:B--2---:R-:W-:-:S04]  /*0270*/  IMAD.MOV R6, RZ, RZ, -R3 ;  /* 0x000000ffff067224 */ /* 0x004fc800078e0a03 */
[----:B------:R-:W-:Y:S02]  /*0280*/  IMAD R9, R6, R7, RZ ;  /* 0x0000000706097224 */ /* 0x000fe400078e02ff */
[----:B------:R-:W-:Y:S02]  /*0290*/  IMAD.MOV.U32 R6, RZ, RZ, R8 ;  /* 0x000000ffff067224 */ /* 0x000fe400078e0008 */
[----:B------:R-:W-:-:S06]  /*02a0*/  IMAD.HI.U32 R3, R3, R9, R2 ;  /* 0x0000000903037227 */ /* 0x000fcc00078e0002 */
[----:B------:R-:W-:-:S04]  /*02b0*/  IMAD.HI.U32 R3, R3, R6, RZ ;  /* 0x0000000603037227 */ /* 0x000fc800078e00ff */
[----:B------:R-:W-:-:S05]  /*02c0*/  IMAD R0, R3, R0, R6 ;  /* 0x0000000003007224 */ /* 0x000fca00078e0206 */
[----:B------:R-:W-:-:S13]  /*02d0*/  ISETP.GT.U32.AND P1, PT, R7, R0, PT ;  /* 0x000000000700720c */ /* 0x000fda0003f24070 */
[----:B------:R-:W-:Y:S02]  /*02e0*/  @!P1 IMAD.IADD R0, R0, 0x1, -R7 ;  /* 0x0000000100009824 */ /* 0x000fe400078e0a07 */
[----:B------:R-:W-:Y:S01]  /*02f0*/  @!P1 VIADD R3, R3, 0x1 ;  /* 0x0000000103039836 */ /* 0x000fe20000000000 */
[----:B------:R-:W-:Y:S02]  /*0300*/  ISETP.NE.AND P1, PT, R4, RZ, PT ;  /* 0x000000ff0400720c */ /* 0x000fe40003f25270 */
[----:B------:R-:W-:Y:S02]  /*0310*/  ISETP.GE.U32.AND P0, PT, R0, R7, PT ;  /* 0x000000070000720c */ /* 0x000fe40003f06070 */
[----:B------:R-:W-:-:S04]  /*0320*/  LOP3.LUT R0, R5, R4, RZ, 0x3c, !PT ;  /* 0x0000000405007212 */ /* 0x000fc800078e3cff */
[----:B------:R-:W-:Y:S01]  /*0330*/  ISETP.GE.AND P2, PT, R0, RZ, PT ;  /* 0x000000ff0000720c */ /* 0x000fe20003f46270 */
[----:B------:R-:W-:-:S06]  /*0340*/  VIADD R0, R10, 0x3f ;  /* 0x0000003f0a007836 */ /* 0x000fcc0000000000 */
[----:B------:R-:W-:-:S04]  /*0350*/  @P0 VIADD R3, R3, 0x1 ;  /* 0x0000000103030836 */ /* 0x000fc80000000000 */
[----:B------:R-:W-:Y:S01]  /*0360*/  IMAD.MOV.U32 R2, RZ, RZ, R3 ;  /* 0x000000ffff027224 */ /* 0x000fe200078e0003 */
[----:B------:R-:W-:-:S03]  /*0370*/  SHF.R.S32.HI R3, RZ, 0x1f, R0 ;  /* 0x0000001fff037819 */ /* 0x000fc60000011400 */
[----:B------:R-:W-:Y:S01]  /*0380*/  @!P2 IMAD.MOV R2, RZ, RZ, -R2 ;  /* 0x000000ffff02a224 */ /* 0x000fe200078e0a02 */
[----:B------:R-:W-:Y:S02]  /*0390*/  @!P1 LOP3.LUT R2, RZ, R4, RZ, 0x33, !PT ;  /* 0x00000004ff029212 */ /* 0x000fe400078e33ff */
[----:B------:R-:W-:-:S03]  /*03a0*/  LEA.HI R3, R3, R0, RZ, 0x6 ;  /* 0x0000000003037211 */ /* 0x000fc600078f30ff */
[----:B------:R-:W-:Y:S02]  /*03b0*/  IMAD.SHL.U32 R6, R2, 0x4, RZ ;  /* 0x0000000402067824 */ /* 0x000fe400078e00ff */
[----:B------:R-:W-:-:S03]  /*03c0*/  IMAD.MOV R2, RZ, RZ, -R2 ;  /* 0x000000ffff027224 */ /* 0x000fc600078e0a02 */
[----:B------:R-:W-:Y:S01]  /*03d0*/  LEA.HI.SX32 R3, R3, -R6, 0x1a ;  /* 0x8000000603037211 */ /* 0x000fe200078fd2ff */
[----:B------:R-:W-:-:S03]  /*03e0*/  IMAD R4, R4, R2, R5 ;  /* 0x0000000204047224 */ /* 0x000fc600078e0205 */
[----:B------:R-:W-:Y:S02]  /*03f0*/  VIMNMX R13, R3, 0x4, PT ;  /* 0x00000004030d7848 */ /* 0x000fe40003fe0100 */
[----:B------:R-:W-:Y:S02]  /*0400*/  IABS R9, R4 ;  /* 0x0000000400097213 */ /* 0x000fe40000000000 */
[----:B------:R-:W-:-:S04]  /*0410*/  IABS R7, R13 ;  /* 0x0000000d00077213 */ /* 0x000fc80000000000 */
[----:B------:R-:W1:Y:S08]  /*0420*/  I2F.RP R0, R7 ;  /* 0x0000000700007306 */ /* 0x000e700000209400 */
[----:B-1----:R-:W1:Y:S02]  /*0430*/  MUFU.RCP R0, R0 ;  /* 0x0000000000007308 */ /* 0x002e640000001000 */
[----:B-1----:R-:W-:-:S06]  /*0440*/  VIADD R3, R0, 0xffffffe ;  /* 0x0ffffffe00037836 */ /* 0x002fcc0000000000 */
[----:B------:R-:W1:Y:S02]  /*0450*/  F2I.FTZ.U32.TRUNC.NTZ R3, R3 ;  /* 0x0000000300037305 */ /* 0x000e64000021f000 */
[----:B-1----:R-:W-:-:S04]  /*0460*/  IMAD.MOV R8, RZ, RZ, -R3 ;  /* 0x000000ffff087224 */ /* 0x002fc800078e0a03 */
[----:B------:R-:W-:Y:S01]  /*0470*/  IMAD.MOV.U32 R2, RZ, RZ, R8 ;  /* 0x000000ffff027224 */ /* 0x000fe200078e0008 */
[----:B------:R-:W-:-:S03]  /*0480*/  IABS R8, R13 ;  /* 0x0000000d00087213 */ /* 0x000fc60000000000 */
[----:B------:R-:W-:Y:S02]  /*0490*/  IMAD R5, R2, R7, RZ ;  /* 0x0000000702057224 */ /* 0x000fe400078e02ff */
[----:B------:R-:W-:Y:S02]  /*04a0*/  IMAD.MOV.U32 R2, RZ, RZ, RZ ;  /* 0x000000ffff027224 */ /* 0x000fe400078e00ff */
[----:B------:R-:W-:Y:S02]  /*04b0*/  IMAD.MOV R0, RZ, RZ, -R8 ;  /* 0x000000ffff007224 */ /* 0x000fe400078e0a08 */
[----:B------:R-:W-:Y:S01]  /*04c0*/  IMAD.HI.U32 R2, R3, R5, R2 ;  /* 0x0000000503027227 */ /* 0x000fe200078e0002 */
[----:B------:R-:W-:-:S04]  /*04d0*/  LOP3.LUT R3, R4, R13, RZ, 0x3c, !PT ;  /* 0x0000000d04037212 */ /* 0x000fc800078e3cff */
[----:B------:R-:W-:Y:S01]  /*04e0*/  ISETP.GE.AND P2, PT, R3, RZ, PT ;  /* 0x000000ff0300720c */ /* 0x000fe20003f46270 */
[----:B------:R-:W-:-:S04]  /*04f0*/  IMAD.HI.U32 R2, R2, R9, RZ ;  /* 0x0000000902027227 */ /* 0x000fc800078e00ff */
[----:B------:R-:W-:-:S05]  /*0500*/  IMAD R0, R2, R0, R9 ;  /* 0x0000000002007224 */ /* 0x000fca00078e0209 */
[----:B------:R-:W-:-:S13]  /*0510*/  ISETP.GT.U32.AND P1, PT, R7, R0, PT ;  /* 0x000000000700720c */ /* 0x000fda0003f24070 */
[----:B------:R-:W-:Y:S02]  /*0520*/  @!P1 IMAD.IADD R0, R0, 0x1, -R7 ;  /* 0x0000000100009824 */ /* 0x000fe400078e0a07 */
[----:B------:R-:W-:Y:S01]  /*0530*/  @!P1 VIADD R2, R2, 0x1 ;  /* 0x0000000102029836 */ /* 0x000fe20000000000 */
[----:B------:R-:W-:Y:S02]  /*0540*/  ISETP.NE.AND P1, PT, R13, RZ, PT ;  /* 0x000000ff0d00720c */ /* 0x000fe40003f25270 */
[----:B------:R-:W-:Y:S02]  /*0550*/  ISETP.GE.U32.AND P0, PT, R0, R7, PT ;  /* 0x000000070000720c */ /* 0x000fe40003f06070 */
[----:B------:R-:W1:Y:S11]  /*0560*/  S2R R0, SR_TID.X ;  /* 0x0000000000007919 */ /* 0x000e760000002100 */
[----:B------:R-:W-:Y:S01]  /*0570*/  @P0 VIADD R2, R2, 0x1 ;  /* 0x0000000102020836 */ /* 0x000fe20000000000 */
[----:B------:R-:W-:-:S03]  /*0580*/  ISETP.GE.AND P0, PT, R58, 0x20, PT ;  /* 0x000000203a00780c */ /* 0x000fc60003f06270 */
[----:B------:R-:W-:-:S04]  /*0590*/  IMAD.MOV.U32 R75, RZ, RZ, R2 ;  /* 0x000000ffff4b7224 */ /* 0x000fc800078e0002 */
[----:B------:R-:W-:Y:S01]  /*05a0*/  @!P2 IMAD.MOV R75, RZ, RZ, -R75 ;  /* 0x000000ffff4ba224 */ /* 0x000fe200078e0a4b */
[----:B------:R-:W-:-:S05]  /*05b0*/  @!P1 LOP3.LUT R75, RZ, R13, RZ, 0x33, !PT ;  /* 0x0000000dff4b9212 */ /* 0x000fca00078e33ff */
[----:B------:R-:W-:Y:S02]  /*05c0*/  IMAD.MOV R2, RZ, RZ, -R75 ;  /* 0x000000ffff027224 */ /* 0x000fe400078e0a4b */
[----:B------:R-:W-:Y:S02]  /*05d0*/  IMAD.SHL.U32 R75, R75, 0x40, RZ ;  /* 0x000000404b4b7824 */ /* 0x000fe400078e00ff */
[----:B------:R-:W-:Y:S01]  /*05e0*/  IMAD R2, R13, R2, R4 ;  /* 0x000000020d027224 */ /* 0x000fe200078e0204 */
[----:B-1----:R-:W-:-:S03]  /*05f0*/  LOP3.LUT R3, R0, 0x3f, RZ, 0xc0, !PT ;  /* 0x0000003f00037812 */ /* 0x002fc600078ec0ff */
[----:B------:R-:W-:Y:S01]  /*0600*/  IMAD.IADD R2, R6, 0x1, R2 ;  /* 0x0000000106027824 */ /* 0x000fe200078e0202 */
[----:B------:R-:W-:Y:S02]  /*0610*/  SHF.R.U32.HI R66, RZ, 0x6, R0 ;  /* 0x00000006ff427819 */ /* 0x000fe40000011600 */
[----:B------:R-:W-:Y:S01]  /*0620*/  LOP3.LUT R60, R0, 0x7f, RZ, 0xc0, !PT ;  /* 0x0000007f003c7812 */ /* 0x000fe200078ec0ff */
[----:B------:R-:W-:Y:S01]  /*0630*/  IMAD R2, R2, 0x40, R3 ;  /* 0x0000004002027824 */ /* 0x000fe200078e0203 */
[C---:B------:R-:W-:Y:S02]  /*0640*/  LEA.HI R62, R0.reuse, 0xe, RZ, 0x1a ;  /* 0x0000000e003e7811 */ /* 0x040fe400078fd0ff */
[----:B------:R-:W-:Y:S02]  /*0650*/  LEA.HI R64, R0, 0x1e, RZ, 0x1a ;  /* 0x0000001e00407811 */ /* 0x000fe400078fd0ff */
[----:B------:R-:W-:Y:S01]  /*0660*/  SGXT.U32 R66, R66, 0x1 ;  /* 0x000000014242781a */ /* 0x000fe20000000000 */
[----:B0-----:R-:W-:Y:S06]  /*0670*/  @!P0 BRA `(.L_x_0) ;  /* 0x0000002400b48947 */ /* 0x001fec0003800000 */
[----:B------:R-:W-:Y:S01]  /*0680*/  IABS R26, R10 ;  /* 0x0000000a001a7213 */ /* 0x000fe20000000000 */
[----:B------:R-:W-:Y:S01]  /*0690*/  ULDC UR4, c[0x0][0x240] ;  /* 0x0000900000047ab9 */ /* 0x000fe20000000800 */
[----:B------:R-:W-:Y:S01]  /*06a0*/  IABS R3, R11 ;  /* 0x0000000b00037213 */ /* 0x000fe20000000000 */
[----:B------:R-:W-:Y:S01]  /*06b0*/  ULDC.64 UR14, c[0x0][0x218] ;  /* 0x00008600000e7ab9 */ /* 0x000fe20000000a00 */
[----:B------:R-:W0:Y:S01]  /*06c0*/  I2F.RP R5, R26 ;  /* 0x0000001a00057306 */ /* 0x000e220000209400 */
[----:B------:R-:W-:Y:S01]  /*06d0*/  SHF.R.U32.HI R8, RZ, 0x5, R0 ;  /* 0x00000005ff087819 */ /* 0x000fe20000011600 */
[----:B------:R-:W-:Y:S01]  /*06e0*/  ULDC UR5, c[0x0][0x234] ;  /* 0x00008d0000057ab9 */ /* 0x000fe20000000800 */
[----:B------:R-:W-:Y:S01]  /*06f0*/  IABS R15, R2 ;  /* 0x00000002000f7213 */ /* 0x000fe20000000000 */
[----:B------:R-:W-:Y:S01]  /*0700*/  ULDC.64 UR12, c[0x0][0x210] ;  /* 0x00008400000c7ab9 */ /* 0x000fe20000000a00 */
[----:B------:R-:W-:Y:S01]  /*0710*/  SGXT.U32 R8, R8, 0x2 ;  /* 0x000000020808781a */ /* 0x000fe20000000000 */
[----:B------:R-:W-:Y:S01]  /*0720*/  ULDC UR6, c[0x0][0x23c] ;  /* 0x00008f0000067ab9 */ /* 0x000fe20000000800 */
[----:B------:R-:W-:Y:S01]  /*0730*/  LEA.HI R25, R0, R75, RZ, 0x1b ;  /* 0x0000004b00197211 */ /* 0x000fe200078fd8ff */
[----:B------:R-:W1:Y:S01]  /*0740*/  I2F.RP R4, R3 ;  /* 0x0000000300047306 */ /* 0x000e620000209400 */
[----:B------:R-:W-:-:S02]  /*0750*/  ISETP.GE.AND P6, PT, R2, RZ, PT ;  /* 0x000000ff0200720c */ /* 0x000fc40003fc6270 */
[----:B------:R-:W-:Y:S02]  /*0760*/  CS2R R44, SRZ ;  /* 0x00000000002c7805 */ /* 0x000fe4000001ff00 */
[----:B------:R-:W-:Y:S01]  /*0770*/  ISETP.NE.AND P2, PT, R10, RZ, PT ;  /* 0x000000ff0a00720c */ /* 0x000fe20003f45270 */
[----:B------:R-:W-:Y:S01]  /*0780*/  VIADD R16, R25, 0x3c ;  /* 0x0000003c19107836 */ /* 0x000fe20000000000 */
[----:B------:R-:W-:Y:S02]  /*0790*/  SHF.R.S32.HI R38, RZ, 0x2, R0 ;  /* 0x00000002ff267819 */ /* 0x000fe40000011400 */
[----:B------:R-:W-:Y:S02]  /*07a0*/  CS2R R46, SRZ ;  /* 0x00000000002e7805 */ /* 0x000fe4000001ff00 */
[----:B------:R-:W-:Y:S01]  /*07b0*/  LOP3.LUT R56, R0, 0x1f, RZ, 0xc0, !PT ;  /* 0x0000001f00387812 */ /* 0x000fe200078ec0ff */
[----:B0-----:R-:W0:Y:S01]  /*07c0*/  MUFU.RCP R5, R5 ;  /* 0x0000000500057308 */ /* 0x001e220000001000 */
[----:B------:R-:W-:-:S02]  /*07d0*/  ISETP.GE.AND P0, PT, R16, RZ, PT ;  /* 0x000000ff1000720c */ /* 0x000fc40003f06270 */
[----:B------:R-:W-:Y:S02]  /*07e0*/  CS2R R48, SRZ ;  /* 0x0000000000307805 */ /* 0x000fe4000001ff00 */
[----:B------:R-:W-:Y:S01]  /*07f0*/  SGXT R38, R38, 0x1 ;  /* 0x000000012626781a */ /* 0x000fe20000000200 */
[----:B------:R-:W-:Y:S01]  /*0800*/  IMAD R56, R56, UR6, RZ ;  /* 0x0000000638387c24 */ /* 0x000fe2000f8e02ff */
[----:B------:R-:W-:Y:S02]  /*0810*/  LOP3.LUT R57, R60, 0x10, RZ, 0x3c, !PT ;  /* 0x000000103c397812 */ /* 0x000fe400078e3cff */
[----:B------:R-:W-:Y:S02]  /*0820*/  CS2R R50, SRZ ;  /* 0x0000000000327805 */ /* 0x000fe4000001ff00 */
[----:B------:R-:W-:Y:S01]  /*0830*/  CS2R R52, SRZ ;  /* 0x0000000000347805 */ /* 0x000fe2000001ff00 */
[----:B-1----:R-:W1:Y:S01]  /*0840*/  MUFU.RCP R4, R4 ;  /* 0x0000000400047308 */ /* 0x002e620000001000 */
[----:B------:R-:W-:Y:S01]  /*0850*/  CS2R R54, SRZ ;  /* 0x0000000000367805 */ /* 0x000fe2000001ff00 */
[----:B------:R-:W-:Y:S01]  /*0860*/  ULDC UR9, c[0x0][0x230] ;  /* 0x00008c0000097ab9 */ /* 0x000fe20000000800 */
[----:B0-----:R-:W-:-:S06]  /*0870*/  VIADD R9, R5, 0xffffffe ;  /* 0x0ffffffe05097836 */ /* 0x001fcc0000000000 */
[----:B------:R-:W0:Y:S01]  /*0880*/  F2I.FTZ.U32.TRUNC.NTZ R9, R9 ;  /* 0x0000000900097305 */ /* 0x000e22000021f000 */
[----:B-1----:R-:W-:Y:S01]  /*0890*/  VIADD R6, R4, 0xffffffe ;  /* 0x0ffffffe04067836 */ /* 0x002fe20000000000 */
[----:B------:R-:W-:Y:S01]  /*08a0*/  LOP3.LUT R4, R75, R8, RZ, 0xfc, !PT ;  /* 0x000000084b047212 */ /* 0x000fe200078efcff */
[----:B------:R-:W-:-:S03]  /*08b0*/  IMAD.MOV.U32 R8, RZ, RZ, RZ ;  /* 0x000000ffff087224 */ /* 0x000fc600078e00ff */
[C---:B------:R-:W-:Y:S02]  /*08c0*/  LOP3.LUT R17, R4.reuse, 0x38, RZ, 0xfc, !PT ;  /* 0x0000003804117812 */ /* 0x040fe400078efcff */
[----:B------:R1:W2:Y:S01]  /*08d0*/  F2I.FTZ.U32.TRUNC.NTZ R7, R6 ;  /* 0x0000000600077305 */ /* 0x0002a2000021f000 */
[C---:B------:R-:W-:Y:S02]  /*08e0*/  LOP3.LUT R27, R4.reuse, 0x2c, RZ, 0xfc, !PT ;  /* 0x0000002c041b7812 */ /* 0x040fe400078efcff */
[----:B------:R-:W-:Y:S02]  /*08f0*/  ISETP.GE.AND P3, PT, R17, RZ, PT ;  /* 0x000000ff1100720c */ /* 0x000fe40003f66270 */
[----:B------:R-:W-:Y:S01]  /*0900*/  LOP3.LUT R29, R4, 0x28, RZ, 0xfc, !PT ;  /* 0x00000028041d7812 */ /* 0x000fe200078efcff */
[----:B0-----:R-:W-:Y:S01]  /*0910*/  IMAD.MOV R13, RZ, RZ, -R9 ;  /* 0x000000ffff0d7224 */ /* 0x001fe200078e0a09 */
[----:B------:R-:W-:Y:S01]  /*0920*/  IABS R19, R27 ;  /* 0x0000001b00137213 */ /* 0x000fe20000000000 */
[----:B-1----:R-:W-:Y:S01]  /*0930*/  IMAD.MOV.U32 R6, RZ, RZ, RZ ;  /* 0x000000ffff067224 */ /* 0x002fe200078e00ff */
[----:B------:R-:W-:Y:S01]  /*0940*/  IABS R21, R29 ;  /* 0x0000001d00157213 */ /* 0x000fe20000000000 */
[----:B------:R-:W-:Y:S01]  /*0950*/  IMAD R5, R13, R26, RZ ;  /* 0x0000001a0d057224 */ /* 0x000fe200078e02ff */
[----:B------:R-:W-:-:S02]  /*0960*/  IABS R13, R17 ;  /* 0x00000011000d7213 */ /* 0x000fc40000000000 */
[C---:B------:R-:W-:Y:S01]  /*0970*/  LOP3.LUT R31, R4.reuse, 0x24, RZ, 0xfc, !PT ;  /* 0x00000024041f7812 */ /* 0x040fe200078efcff */
[----:B------:R-:W-:Y:S01]  /*0980*/  IMAD.HI.U32 R8, R9, R5, R8 ;  /* 0x0000000509087227 */ /* 0x000fe200078e0008 */
[C---:B------:R-:W-:Y:S02]  /*0990*/  LOP3.LUT R33, R4.reuse, 0x20, RZ, 0xfc, !PT ;  /* 0x0000002004217812 */ /* 0x040fe400078efcff */
[----:B------:R-:W-:Y:S01]  /*09a0*/  IABS R23, R31 ;  /* 0x0000001f00177213 */ /* 0x000fe20000000000 */
[----:B--2---:R-:W-:Y:S01]  /*09b0*/  IMAD.MOV R12, RZ, RZ, -R7 ;  /* 0x000000ffff0c7224 */ /* 0x004fe200078e0a07 */
[----:B------:R-:W-:Y:S01]  /*09c0*/  LOP3.LUT R35, R4, 0x18, RZ, 0xfc, !PT ;  /* 0x0000001804237812 */ /* 0x000fe200078efcff */
[----:B------:R-:W-:Y:S01]  /*09d0*/  IMAD.HI.U32 R9, R8, R15, RZ ;  /* 0x0000000f08097227 */ /* 0x000fe200078e00ff */
[C---:B------:R-:W-:Y:S02]  /*09e0*/  LOP3.LUT R37, R4.reuse, 0x14, RZ, 0xfc, !PT ;  /* 0x0000001404257812 */ /* 0x040fe400078efcff */
[C---:B------:R-:W-:Y:S01]  /*09f0*/  LOP3.LUT R39, R4.reuse, 0x10, RZ, 0xfc, !PT ;  /* 0x0000001004277812 */ /* 0x040fe200078efcff */
[----:B------:R-:W-:Y:S01]  /*0a00*/  IMAD.MOV R9, RZ, RZ, -R9 ;  /* 0x000000ffff097224 */ /* 0x000fe200078e0a09 */
[----:B------:R-:W-:Y:S01]  /*0a10*/  LOP3.LUT R40, R4, 0xc, RZ, 0xfc, !PT ;  /* 0x0000000c04287812 */ /* 0x000fe200078efcff */
[----:B------:R-:W-:Y:S01]  /*0a20*/  IMAD R5, R12, R3, RZ ;  /* 0x000000030c057224 */ /* 0x000fe200078e02ff */
[----:B------:R-:W-:Y:S01]  /*0a30*/  IABS R12, R16 ;  /* 0x00000010000c7213 */ /* 0x000fe20000000000 */
[----:B------:R-:W-:Y:S01]  /*0a40*/  IMAD R15, R26, R9, R15 ;  /* 0x000000091a0f7224 */ /* 0x000fe200078e020f */
[----:B------:R-:W-:Y:S01]  /*0a50*/  IABS R36, R4 ;  /* 0x0000000400247213 */ /* 0x000fe20000000000 */
[----:B------:R-:W-:Y:S01]  /*0a60*/  IMAD.HI.U32 R6, R7, R5, R6 ;  /* 0x0000000507067227 */ /* 0x000fe200078e0006 */
[----:B------:R-:W-:-:S02]  /*0a70*/  SHF.R.S32.HI R5, RZ, 0x1f, R58 ;  /* 0x0000001fff057819 */ /* 0x000fc4000001143a */
[----:B------:R-:W-:Y:S02]  /*0a80*/  ISETP.GT.U32.AND P1, PT, R26, R15, PT ;  /* 0x0000000f1a00720c */ /* 0x000fe40003f24070 */
[----:B------:R-:W-:Y:S01]  /*0a90*/  LEA.HI R58, R5, R58, RZ, 0x5 ;  /* 0x0000003a053a7211 */ /* 0x000fe200078f28ff */
[----:B------:R-:W-:Y:S01]  /*0aa0*/  IMAD.HI.U32 R7, R6, R12, RZ ;  /* 0x0000000c06077227 */ /* 0x000fe200078e00ff */
[C---:B------:R-:W-:Y:S02]  /*0ab0*/  LOP3.LUT R5, R4.reuse, 0x34, RZ, 0xfc, !PT ;  /* 0x0000003404057812 */ /* 0x040fe400078efcff */
[----:B------:R-:W-:Y:S01]  /*0ac0*/  LOP3.LUT R41, R4, 0x8, RZ, 0xfc, !PT ;  /* 0x0000000804297812 */ /* 0x000fe200078efcff */
[----:B------:R-:W-:Y:S01]  /*0ad0*/  IMAD.HI.U32 R8, R6, R13, RZ ;  /* 0x0000000d06087227 */ /* 0x000fe200078e00ff */
[----:B------:R-:W-:Y:S02]  /*0ae0*/  ISETP.GE.AND P5, PT, R5, RZ, PT ;  /* 0x000000ff0500720c */ /* 0x000fe40003fa6270 */
[----:B------:R-:W-:Y:S01]  /*0af0*/  LOP3.LUT R42, R4, 0x4, RZ, 0xfc, !PT ;  /* 0x00000004042a7812 */ /* 0x000fe200078efcff */
[----:B------:R-:W-:Y:S01]  /*0b00*/  IMAD.MOV R7, RZ, RZ, -R7 ;  /* 0x000000ffff077224 */ /* 0x000fe200078e0a07 */
[----:B------:R-:W-:Y:S01]  /*0b10*/  SHF.R.S32.HI R58, RZ, 0x5, R58 ;  /* 0x00000005ff3a7819 */ /* 0x000fe2000001143a */
[----:B------:R-:W-:-:S02]  /*0b20*/  @!P1 IMAD.IADD R15, R15, 0x1, -R26 ;  /* 0x000000010f0f9824 */ /* 0x000fc400078e0a1a */
[----:B------:R-:W-:Y:S02]  /*0b30*/  IMAD.MOV R14, RZ, RZ, -R8 ;  /* 0x000000ffff0e7224 */ /* 0x000fe400078e0a08 */
[C---:B------:R-:W-:Y:S01]  /*0b40*/  IMAD R8, R3.reuse, R7, R12 ;  /* 0x0000000703087224 */ /* 0x040fe200078e020c */
[----:B------:R-:W-:Y:S01]  /*0b50*/  ISETP.GT.U32.AND P1, PT, R26, R15, PT ;  /* 0x0000000f1a00720c */ /* 0x000fe20003f24070 */
[----:B------:R-:W-:Y:S01]  /*0b60*/  IMAD R12, R3, R14, R13 ;  /* 0x0000000e030c7224 */ /* 0x000fe200078e020d */
[----:B------:R-:W-:Y:S01]  /*0b70*/  LOP3.LUT R7, R4, 0x30, RZ, 0xfc, !PT ;  /* 0x0000003004077812 */ /* 0x000fe200078efcff */
[C---:B------:R-:W-:Y:S01]  /*0b80*/  IMAD.HI.U32 R9, R6.reuse, R19, RZ ;  /* 0x0000001306097227 */ /* 0x040fe200078e00ff */
[----:B------:R-:W-:Y:S02]  /*0b90*/  IABS R14, R5 ;  /* 0x00000005000e7213 */ /* 0x000fe40000000000 */
[----:B------:R-:W-:Y:S01]  /*0ba0*/  IABS R17, R7 ;  /* 0x0000000700117213 */ /* 0x000fe20000000000 */
[----:B------:R-:W-:Y:S01]  /*0bb0*/  IMAD.HI.U32 R13, R6, R21, RZ ;  /* 0x00000015060d7227 */ /* 0x000fe200078e00ff */
[----:B------:R-:W-:-:S03]  /*0bc0*/  ISETP.GE.AND P4, PT, R7, RZ, PT ;  /* 0x000000ff0700720c */ /* 0x000fc60003f86270 */
[----:B------:R-:W-:-:S04]  /*0bd0*/  IMAD.HI.U32 R5, R6, R14, RZ ;  /* 0x0000000e06057227 */ /* 0x000fc800078e00ff */
[----:B------:R-:W-:-:S04]  /*0be0*/  IMAD.HI.U32 R7, R6, R17, RZ ;  /* 0x0000001106077227 */ /* 0x000fc800078e00ff */
[----:B------:R-:W-:Y:S02]  /*0bf0*/  IMAD.MOV R16, RZ, RZ, -R5 ;  /* 0x000000ffff107224 */ /* 0x000fe400078e0a05 */
[----:B------:R-:W-:Y:S01]  /*0c00*/  @!P1 IMAD.IADD R15, R15, 0x1, -R26 ;  /* 0x000000010f0f9824 */ /* 0x000fe200078e0a1a */
[C---:B------:R-:W-:Y:S01]  /*0c10*/  ISETP.GT.U32.AND P1, PT, R3.reuse, R8, PT ;  /* 0x000000080300720c */ /* 0x040fe20003f24070 */
[----:B------:R-:W-:Y:S02]  /*0c20*/  IMAD.MOV R18, RZ, RZ, -R7 ;  /* 0x000000ffff127224 */ /* 0x000fe400078e0a07 */
[C---:B------:R-:W-:Y:S02]  /*0c30*/  IMAD R14, R3.reuse, R16, R14 ;  /* 0x00000010030e7224 */ /* 0x040fe400078e020e */
[----:B------:R-:W-:Y:S02]  /*0c40*/  IMAD R16, R3, R18, R17 ;  /* 0x0000001203107224 */ /* 0x000fe400078e0211 */
[----:B------:R-:W-:Y:S01]  /*0c50*/  IMAD.MOV.U32 R17, RZ, RZ, R15 ;  /* 0x000000ffff117224 */ /* 0x000fe200078e000f */
[----:B------:R-:W-:Y:S01]  /*0c60*/  IABS R15, R33 ;  /* 0x00000021000f7213 */ /* 0x000fe20000000000 */
[----:B------:R-:W-:-:S02]  /*0c70*/  IMAD.MOV R20, RZ, RZ, -R9 ;  /* 0x000000ffff147224 */ /* 0x000fc400078e0a09 */
[----:B------:R-:W-:Y:S01]  /*0c80*/  @!P6 IMAD.MOV R17, RZ, RZ, -R17 ;  /* 0x000000ffff11e224 */ /* 0x000fe200078e0a11 */
[C---:B------:R-:W-:Y:S01]  /*0c90*/  ISETP.GT.U32.AND P6, PT, R3.reuse, R12, PT ;  /* 0x0000000c0300720c */ /* 0x040fe20003fc4070 */
[----:B------:R-:W-:Y:S01]  /*0ca0*/  @!P1 IMAD.IADD R8, R8, 0x1, -R3 ;  /* 0x0000000108089824 */ /* 0x000fe200078e0a03 */
[----:B------:R-:W-:Y:S01]  /*0cb0*/  @!P2 LOP3.LUT R17, RZ, R10, RZ, 0x33, !PT ;  /* 0x0000000aff11a212 */ /* 0x000fe200078e33ff */
[----:B------:R-:W-:Y:S01]  /*0cc0*/  IMAD.MOV R22, RZ, RZ, -R13 ;  /* 0x000000ffff167224 */ /* 0x000fe200078e0a0d */
[----:B------:R-:W-:Y:S01]  /*0cd0*/  ISETP.GT.U32.AND P2, PT, R3, R14, PT ;  /* 0x0000000e0300720c */ /* 0x000fe20003f44070 */
[----:B------:R-:W-:Y:S01]  /*0ce0*/  VIADD R7, R25, 0x1c ;  /* 0x0000001c19077836 */ /* 0x000fe20000000000 */
[C---:B------:R-:W-:Y:S01]  /*0cf0*/  ISETP.GT.U32.AND P1, PT, R3.reuse, R8, PT ;  /* 0x000000080300720c */ /* 0x040fe20003f24070 */
[----:B------:R-:W-:Y:S01]  /*0d00*/  IMAD R18, R3, R20, R19 ;  /* 0x0000001403127224 */ /* 0x000fe200078e0213 */
[----:B------:R-:W-:Y:S01]  /*0d10*/  IABS R25, R42 ;  /* 0x0000002a00197213 */ /* 0x000fe20000000000 */
[----:B------:R-:W-:Y:S01]  /*0d20*/  IMAD.HI.U32 R5, R6, R23, RZ ;  /* 0x0000001706057227 */ /* 0x000fe200078e00ff */
[----:B------:R-:W-:-:S03]  /*0d30*/  IABS R19, R7 ;  /* 0x0000000700137213 */ /* 0x000fc60000000000 */
[----:B------:R-:W-:Y:S02]  /*0d40*/  @!P6 IMAD.IADD R12, R12, 0x1, -R3 ;  /* 0x000000010c0ce824 */ /* 0x000fe400078e0a03 */
[C---:B------:R-:W-:Y:S01]  /*0d50*/  IMAD R20, R3.reuse, R22, R21 ;  /* 0x0000001603147224 */ /* 0x040fe200078e0215 */
[----:B------:R-:W-:Y:S01]  /*0d60*/  IABS R21, R35 ;  /* 0x0000002300157213 */ /* 0x000fe20000000000 */
[----:B------:R-:W-:Y:S01]  /*0d70*/  IMAD.MOV R24, RZ, RZ, -R5 ;  /* 0x000000ffff187224 */ /* 0x000fe200078e0a05 */
[C---:B------:R-:W-:Y:S01]  /*0d80*/  ISETP.GT.U32.AND P6, PT, R3.reuse, R12, PT ;  /* 0x0000000c0300720c */ /* 0x040fe20003fc4070 */
[--C-:B------:R-:W-:Y:S01]  /*0d90*/  @!P1 IMAD.IADD R8, R8, 0x1, -R3.reuse ;  /* 0x0000000108089824 */ /* 0x100fe200078e0a03 */
[C---:B------:R-:W-:Y:S01]  /*0da0*/  ISETP.GT.U32.AND P1, PT, R3.reuse, R16, PT ;  /* 0x000000100300720c */ /* 0x040fe20003f24070 */
[----:B------:R-:W-:Y:S01]  /*0db0*/  @!P2 IMAD.IADD R14, R14, 0x1, -R3 ;  /* 0x000000010e0ea824 */ /* 0x000fe200078e0a03 */
[----:B------:R-:W-:Y:S01]  /*0dc0*/  ISETP.GT.U32.AND P2, PT, R3, R20, PT ;  /* 0x000000140300720c */ /* 0x000fe20003f44070 */
[----:B------:R-:W-:-:S04]  /*0dd0*/  IMAD.HI.U32 R5, R6, R15, RZ ;  /* 0x0000000f06057227 */ /* 0x000fc800078e00ff */
[----:B------:R-:W-:-:S04]  /*0de0*/  IMAD.HI.U32 R9, R6, R19, RZ ;  /* 0x0000001306097227 */ /* 0x000fc800078e00ff */
[----:B------:R-:W-:Y:S01]  /*0df0*/  IMAD R22, R3, R24, R23 ;  /* 0x0000001803167224 */ /* 0x000fe200078e0217 */
[----:B------:R-:W-:Y:S01]  /*0e00*/  IABS R23, R37 ;  /* 0x0000002500177213 */ /* 0x000fe20000000000 */
[----:B------:R-:W-:-:S04]  /*0e10*/  IMAD.HI.U32 R10, R6, R21, RZ ;  /* 0x00000015060a7227 */ /* 0x000fc800078e00ff */
[----:B------:R-:W-:Y:S02]  /*0e20*/  IMAD.MOV R24, RZ, RZ, -R5 ;  /* 0x000000ffff187224 */ /* 0x000fe400078e0a05 */
[----:B------:R-:W-:Y:S02]  /*0e30*/  IMAD.MOV R26, RZ, RZ, -R9 ;  /* 0x000000ffff1a7224 */ /* 0x000fe400078e0a09 */
[----:B------:R-:W-:Y:S02]  /*0e40*/  IMAD.MOV R28, RZ, RZ, -R10 ;  /* 0x000000ffff1c7224 */ /* 0x000fe400078e0a0a */
[C---:B------:R-:W-:Y:S02]  /*0e50*/  IMAD R10, R3.reuse, R24, R15 ;  /* 0x00000018030a7224 */ /* 0x040fe400078e020f */
[C---:B------:R-:W-:Y:S01]  /*0e60*/  IMAD R24, R3.reuse, R26, R19 ;  /* 0x0000001a03187224 */ /* 0x040fe200078e0213 */
[----:B------:R-:W-:Y:S01]  /*0e70*/  IABS R19, R39 ;  /* 0x0000002700137213 */ /* 0x000fe20000000000 */
[--C-:B------:R-:W-:Y:S01]  /*0e80*/  @!P6 IMAD.IADD R12, R12, 0x1, -R3.reuse ;  /* 0x000000010c0ce824 */ /* 0x100fe200078e0a03 */
[C---:B------:R-:W-:Y:S01]  /*0e90*/  ISETP.GT.U32.AND P6, PT, R3.reuse, R18, PT ;  /* 0x000000120300720c */ /* 0x040fe20003fc4070 */
[--C-:B------:R-:W-:Y:S01]  /*0ea0*/  @!P1 IMAD.IADD R16, R16, 0x1, -R3.reuse ;  /* 0x0000000110109824 */ /* 0x100fe200078e0a03 */
[C---:B------:R-:W-:Y:S01]  /*0eb0*/  ISETP.GT.U32.AND P1, PT, R3.reuse, R22, PT ;  /* 0x000000160300720c */ /* 0x040fe20003f24070 */
[----:B------:R-:W-:Y:S01]  /*0ec0*/  @!P2 IMAD.IADD R20, R20, 0x1, -R3 ;  /* 0x000000011414a824 */ /* 0x000fe200078e0a03 */
[C---:B------:R-:W-:Y:S01]  /*0ed0*/  ISETP.GT.U32.AND P2, PT, R3.reuse, R24, PT ;  /* 0x000000180300720c */ /* 0x040fe20003f44070 */
[----:B------:R-:W-:Y:S01]  /*0ee0*/  IMAD R26, R3, R28, R21 ;  /* 0x0000001c031a7224 */ /* 0x000fe200078e0215 */
[----:B------:R-:W-:Y:S01]  /*0ef0*/  IABS R21, R40 ;  /* 0x0000002800157213 */ /* 0x000fe20000000000 */
[----:B------:R-:W-:-:S04]  /*0f00*/  IMAD.HI.U32 R13, R6, R23, RZ ;  /* 0x00000017060d7227 */ /* 0x000fc800078e00ff */
[----:B------:R-:W-:Y:S02]  /*0f10*/  IMAD.MOV R30, RZ, RZ, -R13 ;  /* 0x000000ffff1e7224 */ /* 0x000fe400078e0a0d */
[--C-:B------:R-:W-:Y:S01]  /*0f20*/  @!P6 IMAD.IADD R18, R18, 0x1, -R3.reuse ;  /* 0x000000011212e824 */ /* 0x100fe200078e0a03 */
[C---:B------:R-:W-:Y:S01]  /*0f30*/  ISETP.GT.U32.AND P6, PT, R3.reuse, R10, PT ;  /* 0x0000000a0300720c */ /* 0x040fe20003fc4070 */
[--C-:B------:R-:W-:Y:S01]  /*0f40*/  @!P1 IMAD.IADD R22, R22, 0x1, -R3.reuse ;  /* 0x0000000116169824 */ /* 0x100fe200078e0a03 */
[C---:B------:R-:W-:Y:S01]  /*0f50*/  ISETP.GT.U32.AND P1, PT, R3.reuse, R26, PT ;  /* 0x0000001a0300720c */ /* 0x040fe20003f24070 */
[----:B------:R-:W-:Y:S01]  /*0f60*/  @!P2 IMAD.IADD R24, R24, 0x1, -R3 ;  /* 0x000000011818a824 */ /* 0x000fe200078e0a03 */
[C---:B------:R-:W-:Y:S01]  /*0f70*/  ISETP.GT.U32.AND P2, PT, R3.reuse, R16, PT ;  /* 0x000000100300720c */ /* 0x040fe20003f44070 */
[----:B------:R-:W-:Y:S01]  /*0f80*/  @!P0 IMAD.MOV R8, RZ, RZ, -R8 ;  /* 0x000000ffff088224 */ /* 0x000fe200078e0a08 */
[C---:B------:R-:W-:Y:S01]  /*0f90*/  ISETP.GT.U32.AND P0, PT, R3.reuse, R22, PT ;  /* 0x000000160300720c */ /* 0x040fe20003f04070 */
[----:B------:R-:W-:Y:S01]  /*0fa0*/  IMAD R28, R3, R30, R23 ;  /* 0x0000001e031c7224 */ /* 0x000fe200078e0217 */
[----:B------:R-:W-:Y:S01]  /*0fb0*/  IABS R23, R41 ;  /* 0x0000002900177213 */ /* 0x000fe20000000000 */
[----:B------:R-:W-:-:S04]  /*0fc0*/  IMAD.HI.U32 R5, R6, R19, RZ ;  /* 0x0000001306057227 */ /* 0x000fc800078e00ff */
[--C-:B------:R-:W-:Y:S01]  /*0fd0*/  @!P6 IMAD.IADD R10, R10, 0x1, -R3.reuse ;  /* 0x000000010a0ae824 */ /* 0x100fe200078e0a03 */
[C---:B------:R-:W-:Y:S01]  /*0fe0*/  ISETP.GT.U32.AND P6, PT, R3.reuse, R14, PT ;  /* 0x0000000e0300720c */ /* 0x040fe20003fc4070 */
[--C-:B------:R-:W-:Y:S01]  /*0ff0*/  @!P1 IMAD.IADD R26, R26, 0x1, -R3.reuse ;  /* 0x000000011a1a9824 */ /* 0x100fe200078e0a03 */
[C---:B------:R-:W-:Y:S01]  /*1000*/  ISETP.GT.U32.AND P1, PT, R3.reuse, R18, PT ;  /* 0x000000120300720c */ /* 0x040fe20003f24070 */
[----:B------:R-:W-:Y:S01]  /*1010*/  @!P2 IMAD.IADD R16, R16, 0x1, -R3 ;  /* 0x000000011010a824 */ /* 0x000fe200078e0a03 */
[----:B------:R-:W-:Y:S01]  /*1020*/  ISETP.GT.U32.AND P2, PT, R3, R20, PT ;  /* 0x000000140300720c */ /* 0x000fe20003f44070 */
[----:B------:R-:W-:-:S04]  /*1030*/  IMAD.HI.U32 R9, R6, R21, RZ ;  /* 0x0000001506097227 */ /* 0x000fc800078e00ff */
[----:B------:R-:W-:-:S04]  /*1040*/  IMAD.HI.U32 R15, R6, R36, RZ ;  /* 0x00000024060f7227 */ /* 0x000fc800078e00ff */
[----:B------:R-:W-:Y:S02]  /*1050*/  IMAD.MOV R30, RZ, RZ, -R5 ;  /* 0x000000ffff1e7224 */ /* 0x000fe400078e0a05 */
[----:B------:R-:W-:Y:S02]  /*1060*/  IMAD.MOV R32, RZ, RZ, -R9 ;  /* 0x000000ffff207224 */ /* 0x000fe400078e0a09 */
[----:B------:R-:W-:Y:S02]  /*1070*/  IMAD.MOV R15, RZ, RZ, -R15 ;  /* 0x000000ffff0f7224 */ /* 0x000fe400078e0a0f */
[----:B------:R-:W-:-:S04]  /*1080*/  IMAD.HI.U32 R13, R6, R23, RZ ;  /* 0x00000017060d7227 */ /* 0x000fc800078e00ff */
[----:B------:R-:W-:-:S04]  /*1090*/  IMAD.HI.U32 R5, R6, R25, RZ ;  /* 0x0000001906057227 */ /* 0x000fc800078e00ff */
[C---:B------:R-:W-:Y:S01]  /*10a0*/  IMAD R6, R3.reuse, R30, R19 ;  /* 0x0000001e03067224 */ /* 0x040fe200078e0213 */
[C---:B------:R-:W-:Y:S01]  /*10b0*/  LOP3.LUT R19, R66.reuse, 0x14, RZ, 0xfc, !PT ;  /* 0x0000001442137812 */ /* 0x040fe200078efcff */
[C---:B------:R-:W-:Y:S01]  /*10c0*/  IMAD R30, R3.reuse, R32, R21 ;  /* 0x00000020031e7224 */ /* 0x040fe200078e0215 */
[C---:B------:R-:W-:Y:S01]  /*10d0*/  LOP3.LUT R21, R66.reuse, 0x18, RZ, 0xfc, !PT ;  /* 0x0000001842157812 */ /* 0x040fe200078efcff */
[C---:B------:R-:W-:Y:S01]  /*10e0*/  IMAD R36, R3.reuse, R15, R36 ;  /* 0x0000000f03247224 */ /* 0x040fe200078e0224 */
[----:B------:R-:W-:Y:S01]  /*10f0*/  LOP3.LUT R15, R66, 0xa, RZ, 0xfc, !PT ;  /* 0x0000000a420f7812 */ /* 0x000fe200078efcff */
[----:B------:R-:W-:Y:S01]  /*1100*/  @!P6 IMAD.IADD R14, R14, 0x1, -R3 ;  /* 0x000000010e0ee824 */ /* 0x000fe200078e0a03 */
[C---:B------:R-:W-:Y:S01]  /*1110*/  ISETP.GT.U32.AND P6, PT, R3.reuse, R24, PT ;  /* 0x000000180300720c */ /* 0x040fe20003fc4070 */
[----:B------:R-:W-:Y:S01]  /*1120*/  @!P4 IMAD.MOV R16, RZ, RZ, -R16 ;  /* 0x000000ffff10c224 */ /* 0x000fe200078e0a10 */
[C---:B------:R-:W-:Y:S01]  /*1130*/  ISETP.GT.U32.AND P4, PT, R3.reuse, R28, PT ;  /* 0x0000001c0300720c */ /* 0x040fe20003f84070 */
[----:B------:R-:W-:Y:S01]  /*1140*/  IMAD.MOV R34, RZ, RZ, -R13 ;  /* 0x000000ffff227224 */ /* 0x000fe200078e0a0d */
[----:B------:R-:W-:Y:S01]  /*1150*/  LOP3.LUT R13, R66, 0x6, RZ, 0xfc, !PT ;  /* 0x00000006420d7812 */ /* 0x000fe200078efcff */
[----:B------:R-:W-:Y:S01]  /*1160*/  @!P3 IMAD.MOV R12, RZ, RZ, -R12 ;  /* 0x000000ffff0cb224 */ /* 0x000fe200078e0a0c */
[C---:B------:R-:W-:Y:S01]  /*1170*/  ISETP.GT.U32.AND P3, PT, R3.reuse, R10, PT ;  /* 0x0000000a0300720c */ /* 0x040fe20003f64070 */
[----:B------:R-:W-:Y:S01]  /*1180*/  @!P5 IMAD.MOV R14, RZ, RZ, -R14 ;  /* 0x000000ffff0ed224 */ /* 0x000fe200078e0a0e */
[C---:B------:R-:W-:Y:S01]  /*1190*/  ISETP.GT.U32.AND P5, PT, R3.reuse, R26, PT ;  /* 0x0000001a0300720c */ /* 0x040fe20003fa4070 */
[--C-:B------:R-:W-:Y:S01]  /*11a0*/  @!P1 IMAD.IADD R18, R18, 0x1, -R3.reuse ;  /* 0x0000000112129824 */ /* 0x100fe200078e0a03 */
[C---:B------:R-:W-:Y:S01]  /*11b0*/  ISETP.GT.U32.AND P1, PT, R3.reuse, R6, PT ;  /* 0x000000060300720c */ /* 0x040fe20003f24070 */
[--C-:B------:R-:W-:Y:S01]  /*11c0*/  @!P2 IMAD.IADD R20, R20, 0x1, -R3.reuse ;  /* 0x000000011414a824 */ /* 0x100fe200078e0a03 */
[C---:B------:R-:W-:Y:S01]  /*11d0*/  ISETP.GT.U32.AND P2, PT, R3.reuse, R30, PT ;  /* 0x0000001e0300720c */ /* 0x040fe20003f44070 */
[----:B------:R-:W-:Y:S01]  /*11e0*/  @!P0 IMAD.IADD R22, R22, 0x1, -R3 ;  /* 0x0000000116168824 */ /* 0x000fe200078e0a03 */
[C---:B------:R-:W-:Y:S01]  /*11f0*/  ISETP.GT.U32.AND P0, PT, R3.reuse, R36, PT ;  /* 0x000000240300720c */ /* 0x040fe20003f04070 */
[----:B------:R-:W-:Y:S01]  /*1200*/  IMAD R32, R3, R34, R23 ;  /* 0x0000002203207224 */ /* 0x000fe200078e0217 */
[----:B------:R-:W-:Y:S01]  /*1210*/  LOP3.LUT R23, R66, 0x1c, RZ, 0xfc, !PT ;  /* 0x0000001c42177812 */ /* 0x000fe200078efcff */
[----:B------:R-:W-:-:S02]  /*1220*/  IMAD.MOV R34, RZ, RZ, -R5 ;  /* 0x000000ffff227224 */ /* 0x000fc400078e0a05 */
[----:B------:R-:W-:Y:S01]  /*1230*/  @!P6 IMAD.IADD R24, R24, 0x1, -R3 ;  /* 0x000000011818e824 */ /* 0x000fe200078e0a03 */
[C---:B------:R-:W-:Y:S01]  /*1240*/  ISETP.GT.U32.AND P6, PT, R3.reuse, R32, PT ;  /* 0x000000200300720c */ /* 0x040fe20003fc4070 */
[C---:B------:R-:W-:Y:S02]  /*1250*/  IMAD R34, R3.reuse, R34, R25 ;  /* 0x0000002203227224 */ /* 0x040fe400078e0219 */
[--C-:B------:R-:W-:Y:S02]  /*1260*/  @!P4 IMAD.IADD R28, R28, 0x1, -R3.reuse ;  /* 0x000000011c1cc824 */ /* 0x100fe400078e0a03 */
[--C-:B------:R-:W-:Y:S01]  /*1270*/  @!P3 IMAD.IADD R10, R10, 0x1, -R3.reuse ;  /* 0x000000010a0ab824 */ /* 0x100fe200078e0a03 */
[----:B------:R-:W-:Y:S01]  /*1280*/  ISETP.GT.U32.AND P4, PT, R3, R34, PT ;  /* 0x000000220300720c */ /* 0x000fe20003f84070 */
[--C-:B------:R-:W-:Y:S01]  /*1290*/  @!P5 IMAD.IADD R26, R26, 0x1, -R3.reuse ;  /* 0x000000011a1ad824 */ /* 0x100fe200078e0a03 */
[----:B------:R-:W-:Y:S01]  /*12a0*/  ISETP.GE.AND P3, PT, R7, RZ, PT ;  /* 0x000000ff0700720c */ /* 0x000fe20003f66270 */
        /* <DEDUP_REMOVED lines=8> */
[----:B------:R-:W-:Y:S01]  /*1330*/  IMAD.SHL.U32 R5, R0, 0x20, RZ ;  /* 0x0000002000057824 */ /* 0x000fe200078e00ff */
[----:B------:R-:W-:Y:S01]  /*1340*/  ISETP.GE.AND P6, PT, R35, RZ, PT ;  /* 0x000000ff2300720c */ /* 0x000fe20003fc6270 */
[--C-:B------:R-:W-:Y:S01]  /*1350*/  @!P4 IMAD.IADD R34, R34, 0x1, -R3.reuse ;  /* 0x000000012222c824 */ /* 0x100fe200078e0a03 */
[----:B------:R-:W-:Y:S01]  /*1360*/  ISETP.GT.U32.AND P4, PT, R3, R28, PT ;  /* 0x0000001c0300720c */ /* 0x000fe20003f84070 */
[----:B------:R-:W-:Y:S01]  /*1370*/  @!P3 IMAD.MOV R24, RZ, RZ, -R24 ;  /* 0x000000ffff18b224 */ /* 0x000fe200078e0a18 */
[----:B------:R-:W-:Y:S01]  /*1380*/  LOP3.LUT R5, R5, 0x760, RZ, 0xc0, !PT ;  /* 0x0000076005057812 */ /* 0x000fe200078ec0ff */
[----:B------:R-:W-:Y:S01]  /*1390*/  @!P5 IMAD.MOV R18, RZ, RZ, -R18 ;  /* 0x000000ffff12d224 */ /* 0x000fe200078e0a12 */
[C---:B------:R-:W-:Y:S01]  /*13a0*/  ISETP.GT.U32.AND P5, PT, R3.reuse, R32, PT ;  /* 0x000000200300720c */ /* 0x040fe20003fa4070 */
[----:B------:R-:W-:Y:S01]  /*13b0*/  @!P1 IMAD.MOV R20, RZ, RZ, -R20 ;  /* 0x000000ffff149224 */ /* 0x000fe200078e0a14 */
[C---:B------:R-:W-:Y:S01]  /*13c0*/  ISETP.GT.U32.AND P1, PT, R3.reuse, R6, PT ;  /* 0x000000060300720c */ /* 0x040fe20003f24070 */
[----:B------:R-:W-:Y:S01]  /*13d0*/  @!P2 IMAD.MOV R22, RZ, RZ, -R22 ;  /* 0x000000ffff16a224 */ /* 0x000fe200078e0a16 */
[C---:B------:R-:W-:Y:S01]  /*13e0*/  ISETP.GT.U32.AND P2, PT, R3.reuse, R30, PT ;  /* 0x0000001e0300720c */ /* 0x040fe20003f44070 */
[----:B------:R-:W-:Y:S01]  /*13f0*/  @!P0 IMAD.MOV R10, RZ, RZ, -R10 ;  /* 0x000000ffff0a8224 */ /* 0x000fe200078e0a0a */
[C---:B------:R-:W-:Y:S01]  /*1400*/  ISETP.GT.U32.AND P0, PT, R3.reuse, R36, PT ;  /* 0x000000240300720c */ /* 0x040fe20003f04070 */
[----:B------:R-:W-:Y:S01]  /*1410*/  @!P6 IMAD.MOV R26, RZ, RZ, -R26 ;  /* 0x000000ffff1ae224 */ /* 0x000fe200078e0a1a */
[----:B------:R-:W-:Y:S01]  /*1420*/  ISETP.GT.U32.AND P3, PT, R3, R34, PT ;  /* 0x000000220300720c */ /* 0x000fe20003f64070 */
[--C-:B------:R-:W-:Y:S01]  /*1430*/  @!P4 IMAD.IADD R28, R28, 0x1, -R3.reuse ;  /* 0x000000011c1cc824 */ /* 0x100fe200078e0a03 */
[----:B------:R-:W-:Y:S01]  /*1440*/  ISETP.GE.AND P4, PT, R37, RZ, PT ;  /* 0x000000ff2500720c */ /* 0x000fe20003f86270 */
[----:B------:R-:W-:Y:S01]  /*1450*/  IMAD R17, R17, UR5, RZ ;  /* 0x0000000511117c24 */ /* 0x000fe2000f8e02ff */
        /* <DEDUP_REMOVED lines=9> */
[----:B------:R-:W-:Y:S01]  /*14f0*/  @!P3 IMAD.IADD R34, R34, 0x1, -R3 ;  /* 0x000000012222b824 */ /* 0x000fe200078e0a03 */
[----:B------:R-:W-:Y:S01]  /*1500*/  ISETP.NE.AND P3, PT, R11, RZ, PT ;  /* 0x000000ff0b00720c */ /* 0x000fe20003f65270 */
[----:B------:R-:W0:Y:S01]  /*1510*/  LDC R3, c[0x0][0x238] ;  /* 0x00008e00ff037b82 */ /* 0x000e220000000800 */
[----:B------:R-:W-:Y:S01]  /*1520*/  LOP3.LUT R11, RZ, R11, RZ, 0x33, !PT ;  /* 0x0000000bff0b7212 */ /* 0x000fe200078e33ff */
[----:B------:R-:W-:Y:S01]  /*1530*/  @!P4 IMAD.MOV R28, RZ, RZ, -R28 ;  /* 0x000000ffff1cc224 */ /* 0x000fe200078e0a1c */
[----:B------:R-:W-:Y:S01]  /*1540*/  LOP3.LUT R7, R5, 0x90, R38, 0xf8, !PT ;  /* 0x0000009005077812 */ /* 0x000fe200078ef826 */
[----:B------:R-:W-:Y:S01]  /*1550*/  @!P5 IMAD.MOV R34, RZ, RZ, -R34 ;  /* 0x000000ffff22d224 */ /* 0x000fe200078e0a22 */
[C---:B------:R-:W-:Y:S01]  /*1560*/  SEL R14, R11.reuse, R14, !P3 ;  /* 0x0000000e0b0e7207 */ /* 0x040fe20005800000 */
[----:B------:R-:W-:Y:S01]  /*1570*/  @!P1 IMAD.MOV R6, RZ, RZ, -R6 ;  /* 0x000000ffff069224 */ /* 0x000fe200078e0a06 */
[C---:B------:R-:W-:Y:S01]  /*1580*/  SEL R12, R11.reuse, R12, !P3 ;  /* 0x0000000c0b0c7207 */ /* 0x040fe20005800000 */
[----:B------:R-:W-:Y:S01]  /*1590*/  @!P2 IMAD.MOV R30, RZ, RZ, -R30 ;  /* 0x000000ffff1ea224 */ /* 0x000fe200078e0a1e */
[C---:B------:R-:W-:Y:S01]  /*15a0*/  SEL R26, R11.reuse, R26, !P3 ;  /* 0x0000001a0b1a7207 */ /* 0x040fe20005800000 */
[----:B------:R-:W-:Y:S01]  /*15b0*/  IMAD R14, R14, UR4, RZ ;  /* 0x000000040e0e7c24 */ /* 0x000fe2000f8e02ff */
[C---:B------:R-:W-:Y:S01]  /*15c0*/  SEL R8, R11.reuse, R8, !P3 ;  /* 0x000000080b087207 */ /* 0x040fe20005800000 */
[----:B------:R-:W-:Y:S01]  /*15d0*/  @!P0 IMAD.MOV R32, RZ, RZ, -R32 ;  /* 0x000000ffff208224 */ /* 0x000fe200078e0a20 */
[C---:B------:R-:W-:Y:S01]  /*15e0*/  SEL R24, R11.reuse, R24, !P3 ;  /* 0x000000180b187207 */ /* 0x040fe20005800000 */
[----:B------:R-:W-:Y:S01]  /*15f0*/  @!P6 IMAD.MOV R36, RZ, RZ, -R36 ;  /* 0x000000ffff24e224 */ /* 0x000fe200078e0a24 */
[----:B------:R-:W-:Y:S01]  /*1600*/  SHF.R.S32.HI R103, RZ, 0x1f, R14 ;  /* 0x0000001fff677819 */ /* 0x000fe2000001140e */
[----:B------:R-:W-:Y:S01]  /*1610*/  IMAD R12, R12, UR4, RZ ;  /* 0x000000040c0c7c24 */ /* 0x000fe2000f8e02ff */
[----:B------:R-:W-:Y:S01]  /*1620*/  IADD3 R79, P1, R14, UR14, RZ ;  /* 0x0000000e0e4f7c10 */ /* 0x000fe2000ff3e0ff */
[----:B------:R-:W-:Y:S01]  /*1630*/  IMAD R26, R26, UR4, RZ ;  /* 0x000000041a1a7c24 */ /* 0x000fe2000f8e02ff */
[C---:B------:R-:W-:Y:S01]  /*1640*/  SEL R16, R11.reuse, R16, !P3 ;  /* 0x000000100b107207 */ /* 0x040fe20005800000 */
        /* <DEDUP_REMOVED lines=19> */
[----:B------:R-:W-:Y:S01]  /*1780*/  SEL R11, R11, R36, !P3 ;  /* 0x000000240b0b7207 */ /* 0x000fe20005800000 */
[----:B------:R-:W-:Y:S01]  /*1790*/  IMAD R32, R32, UR4, RZ ;  /* 0x0000000420207c24 */ /* 0x000fe2000f8e02ff */
[----:B------:R-:W-:Y:S01]  /*17a0*/  SHF.R.S32.HI R99, RZ, 0x1f, R12 ;  /* 0x0000001fff637819 */ /* 0x000fe2000001140c */
[----:B------:R-:W-:Y:S01]  /*17b0*/  IMAD R34, R34, UR4, RZ ;  /* 0x0000000422227c24 */ /* 0x000fe2000f8e02ff */
[----:B------:R-:W-:Y:S01]  /*17c0*/  IADD3 R77, P2, R12, UR14, RZ ;  /* 0x0000000e0c4d7c10 */ /* 0x000fe2000ff5e0ff */
[----:B------:R-:W-:Y:S01]  /*17d0*/  IMAD R11, R11, UR4, RZ ;  /* 0x000000040b0b7c24 */ /* 0x000fe2000f8e02ff */
[----:B------:R-:W-:Y:S01]  /*17e0*/  IADD3.X R103, R103, UR15, RZ, P1, !PT ;  /* 0x0000000f67677c10 */ /* 0x000fe20008ffe4ff */
[----:B------:R-:W-:Y:S01]  /*17f0*/  UIADD3 UR5, UR8, 0x800, URZ ;  /* 0x0000080008057890 */ /* 0x000fe2000fffe03f */
[----:B------:R-:W-:Y:S01]  /*1800*/  SHF.R.S32.HI R72, RZ, 0x1f, R26 ;  /* 0x0000001fff487819 */ /* 0x000fe2000001141a */
[----:B------:R-:W-:Y:S01]  /*1810*/  USHF.R.U32.HI UR4, URZ, 0x4, UR8 ;  /* 0x000000043f047899 */ /* 0x000fe20008011608 */
[----:B------:R-:W-:Y:S01]  /*1820*/  IADD3 R105, P1, R26, UR14, RZ ;  /* 0x0000000e1a697c10 */ /* 0x000fe2000ff3e0ff */
[----:B------:R-:W-:Y:S01]  /*1830*/  USHF.R.U32.HI UR5, URZ, 0x4, UR5 ;  /* 0x000000043f057899 */ /* 0x000fe20008011605 */
[----:B------:R-:W-:Y:S01]  /*1840*/  SHF.R.S32.HI R95, RZ, 0x1f, R8 ;  /* 0x0000001fff5f7819 */ /* 0x000fe20000011408 */
[-C--:B0-----:R-:W-:Y:S01]  /*1850*/  IMAD R23, R23, R3.reuse, RZ ;  /* 0x0000000317177224 */ /* 0x081fe200078e02ff */
[----:B------:R-:W-:Y:S01]  /*1860*/  IADD3 R5, P3, R8, UR14, RZ ;  /* 0x0000000e08057c10 */ /* 0x000fe2000ff7e0ff */
[-C--:B------:R-:W-:Y:S01]  /*1870*/  IMAD R21, R21, R3.reuse, RZ ;  /* 0x0000000315157224 */ /* 0x080fe200078e02ff */
[----:B------:R-:W-:Y:S01]  /*1880*/  IADD3.X R99, R99, UR15, RZ, P2, !PT ;  /* 0x0000000f63637c10 */ /* 0x000fe200097fe4ff */
[-C--:B------:R-:W-:Y:S01]  /*1890*/  IMAD R19, R19, R3.reuse, RZ ;  /* 0x0000000313137224 */ /* 0x080fe200078e02ff */
[----:B------:R-:W-:Y:S01]  /*18a0*/  SHF.R.S32.HI R68, RZ, 0x1f, R24 ;  /* 0x0000001fff447819 */ /* 0x000fe20000011418 */
[-C--:B------:R-:W-:Y:S01]  /*18b0*/  IMAD R15, R15, R3.reuse, RZ ;  /* 0x000000030f0f7224 */ /* 0x080fe200078e02ff */
[----:B------:R-:W-:Y:S01]  /*18c0*/  IADD3 R101, P2, R24, UR14, RZ ;  /* 0x0000000e18657c10 */ /* 0x000fe2000ff5e0ff */
[-C--:B------:R-:W-:Y:S01]  /*18d0*/  IMAD R13, R13, R3.reuse, RZ ;  /* 0x000000030d0d7224 */ /* 0x080fe200078e02ff */
[----:B------:R-:W-:Y:S01]  /*18e0*/  IADD3.X R72, R72, UR15, RZ, P1, !PT ;  /* 0x0000000f48487c10 */ /* 0x000fe20008ffe4ff */
[-C--:B------:R-:W-:Y:S01]  /*18f0*/  IMAD R9, R64, R3.reuse, RZ ;  /* 0x0000000340097224 */ /* 0x080fe200078e02ff */
[----:B------:R-:W-:Y:S01]  /*1900*/  IADD3 R73, P1, R17, UR12, RZ ;  /* 0x0000000c11497c10 */ /* 0x000fe2000ff3e0ff */
[----:B------:R-:W-:Y:S01]  /*1910*/  IMAD R8, R62, R3, RZ ;  /* 0x000000033e087224 */ /* 0x000fe200078e02ff */
[----:B------:R-:W-:-:S02]  /*1920*/  IADD3.X R95, R95, UR15, RZ, P3, !PT ;  /* 0x0000000f5f5f7c10 */ /* 0x000fc40009ffe4ff */
[----:B------:R-:W-:Y:S02]  /*1930*/  CS2R R24, SRZ ;  /* 0x0000000000187805 */ /* 0x000fe4000001ff00 */
[----:B------:R-:W-:Y:S02]  /*1940*/  SHF.R.S32.HI R107, RZ, 0x1f, R16 ;  /* 0x0000001fff6b7819 */ /* 0x000fe40000011410 */
[----:B------:R-:W-:Y:S02]  /*1950*/  CS2R R26, SRZ ;  /* 0x00000000001a7805 */ /* 0x000fe4000001ff00 */
[----:B------:R-:W-:Y:S02]  /*1960*/  IADD3 R81, P0, R16, UR14, RZ ;  /* 0x0000000e10517c10 */ /* 0x000fe4000ff1e0ff */
[----:B------:R-:W-:Y:S02]  /*1970*/  CS2R R36, SRZ ;  /* 0x0000000000247805 */ /* 0x000fe4000001ff00 */
[----:B------:R-:W-:-:S02]  /*1980*/  SHF.R.S32.HI R111, RZ, 0x1f, R18 ;  /* 0x0000001fff6f7819 */ /* 0x000fc40000011412 */
[----:B------:R-:W-:Y:S02]  /*1990*/  CS2R R38, SRZ ;  /* 0x0000000000267805 */ /* 0x000fe4000001ff00 */
[----:B------:R-:W-:Y:S02]  /*19a0*/  IADD3 R83, P4, R18, UR14, RZ ;  /* 0x0000000e12537c10 */ /* 0x000fe4000ff9e0ff */
[----:B------:R-:W-:Y:S02]  /*19b0*/  CS2R R40, SRZ ;  /* 0x0000000000287805 */ /* 0x000fe4000001ff00 */
[----:B------:R-:W-:Y:S02]  /*19c0*/  SHF.R.S32.HI R115, RZ, 0x1f, R20 ;  /* 0x0000001fff737819 */ /* 0x000fe40000011414 */
[----:B------:R-:W-:Y:S02]  /*19d0*/  CS2R R42, SRZ ;  /* 0x00000000002a7805 */ /* 0x000fe4000001ff00 */
[----:B------:R-:W-:Y:S01]  /*19e0*/  IADD3 R85, P6, R20, UR14, RZ ;  /* 0x0000000e14557c10 */ /* 0x000fe2000ffde0ff */
[----:B------:R-:W-:Y:S01]  /*19f0*/  USHF.L.U32 UR12, UR6, 0x5, URZ ;  /* 0x00000005060c7899 */ /* 0x000fe2000800063f */
[----:B------:R-:W-:Y:S01]  /*1a00*/  SHF.R.S32.HI R119, RZ, 0x1f, R22 ;  /* 0x0000001fff777819 */ /* 0x000fe20000011416 */
[----:B------:R-:W-:Y:S01]  /*1a10*/  USGXT.U32 UR4, UR4, 0xe ;  /* 0x0000000e0404789a */ /* 0x000fe20008000000 */
[----:B------:R-:W-:Y:S01]  /*1a20*/  IADD3 R87, P5, R22, UR14, RZ ;  /* 0x0000000e16577c10 */ /* 0x000fe2000ffbe0ff */
[----:B------:R-:W-:Y:S01]  /*1a30*/  USGXT.U32 UR6, UR5, 0xe ;  /* 0x0000000e0506789a */ /* 0x000fe20008000000 */
[----:B------:R-:W-:-:S02]  /*1a40*/  SHF.R.S32.HI R123, RZ, 0x1f, R10 ;  /* 0x0000001fff7b7819 */ /* 0x000fc4000001140a */
[----:B------:R-:W-:Y:S01]  /*1a50*/  IADD3 R97, P3, R10, UR14, RZ ;  /* 0x0000000e0a617c10 */ /* 0x000fe2000ff7e0ff */
[----:B------:R-:W-:Y:S01]  /*1a60*/  IMAD.SHL.U32 R10, R3, 0x20, RZ ;  /* 0x00000020030a7824 */ /* 0x000fe200078e00ff */
[----:B------:R-:W-:Y:S02]  /*1a70*/  IADD3.X R68, R68, UR15, RZ, P2, !PT ;  /* 0x0000000f44447c10 */ /* 0x000fe400097fe4ff */
[----:B------:R-:W-:Y:S02]  /*1a80*/  SHF.R.S32.HI R61, RZ, 0x1f, R11 ;  /* 0x0000001fff3d7819 */ /* 0x000fe4000001140b */
[----:B------:R-:W-:Y:S02]  /*1a90*/  IADD3 R70, P2, R11, UR14, RZ ;  /* 0x0000000e0b467c10 */ /* 0x000fe4000ff5e0ff */
[----:B------:R-:W-:Y:S02]  /*1aa0*/  LEA.HI.X.SX32 R59, R17, UR13, 0x1, P1 ;  /* 0x0000000d113b7c11 */ /* 0x000fe400088f0eff */
[----:B------:R-:W-:-:S02]  /*1ab0*/  LOP3.LUT R22, R66, 0x1a, RZ, 0xfc, !PT ;  /* 0x0000001a42167812 */ /* 0x000fc400078efcff */
[C---:B------:R-:W-:Y:S02]  /*1ac0*/  LOP3.LUT R20, R66.reuse, 0x16, RZ, 0xfc, !PT ;  /* 0x0000001642147812 */ /* 0x040fe400078efcff */
[----:B------:R-:W-:Y:S01]  /*1ad0*/  LOP3.LUT R18, R66, 0x12, RZ, 0xfc, !PT ;  /* 0x0000001242127812 */ /* 0x000fe200078efcff */
[-C--:B------:R-:W-:Y:S01]  /*1ae0*/  IMAD R22, R22, R3.reuse, RZ ;  /* 0x0000000316167224 */ /* 0x080fe200078e02ff */
[----:B------:R-:W-:Y:S01]  /*1af0*/  LOP3.LUT R17, R66, 0x10, RZ, 0xfc, !PT ;  /* 0x0000001042117812 */ /* 0x000fe200078efcff */
[-C--:B------:R-:W-:Y:S01]  /*1b00*/  IMAD R20, R20, R3.reuse, RZ ;  /* 0x0000000314147224 */ /* 0x080fe200078e02ff */
[----:B------:R-:W-:Y:S01]  /*1b10*/  LOP3.LUT R16, R66, 0xc, RZ, 0xfc, !PT ;  /* 0x0000000c42107812 */ /* 0x000fe200078efcff */
[-C--:B------:R-:W-:Y:S01]  /*1b20*/  IMAD R18, R18, R3.reuse, RZ ;  /* 0x0000000312127224 */ /* 0x080fe200078e02ff */
[C---:B------:R-:W-:Y:S01]  /*1b30*/  LOP3.LUT R14, R66.reuse, 0x8, RZ, 0xfc, !PT ;  /* 0x00000008420e7812 */ /* 0x040fe200078efcff */
[-C--:B------:R-:W-:Y:S01]  /*1b40*/  IMAD R17, R17, R3.reuse, RZ ;  /* 0x0000000311117224 */ /* 0x080fe200078e02ff */
[----:B------:R-:W-:Y:S01]  /*1b50*/  LOP3.LUT R12, R66, 0x4, RZ, 0xfc, !PT ;  /* 0x00000004420c7812 */ /* 0x000fe200078efcff */
[-C--:B------:R-:W-:Y:S01]  /*1b60*/  IMAD R16, R16, R3.reuse, RZ ;  /* 0x0000000310107224 */ /* 0x080fe200078e02ff */
[----:B------:R-:W-:Y:S01]  /*1b70*/  LOP3.LUT R11, R66, 0x2, RZ, 0xfc, !PT ;  /* 0x00000002420b7812 */ /* 0x000fe200078efcff */
[-C--:B------:R-:W-:Y:S01]  /*1b80*/  IMAD R14, R14, R3.reuse, RZ ;  /* 0x000000030e0e7224 */ /* 0x080fe200078e02ff */
[----:B------:R-:W-:Y:S01]  /*1b90*/  IADD3.X R107, R107, UR15, RZ, P0, !PT ;  /* 0x0000000f6b6b7c10 */ /* 0x000fe200087fe4ff */
[-C--:B------:R-:W-:Y:S01]  /*1ba0*/  IMAD R12, R12, R3.reuse, RZ ;  /* 0x000000030c0c7224 */ /* 0x080fe200078e02ff */
[----:B------:R-:W-:Y:S01]  /*1bb0*/  IADD3.X R111, R111, UR15, RZ, P4, !PT ;  /* 0x0000000f6f6f7c10 */ /* 0x000fe2000a7fe4ff */
[----:B------:R-:W-:Y:S01]  /*1bc0*/  IMAD R11, R11, R3, RZ ;  /* 0x000000030b0b7224 */ /* 0x000fe200078e02ff */
[----:B------:R-:W-:-:S02]  /*1bd0*/  IADD3.X R115, R115, UR15, RZ, P6, !PT ;  /* 0x0000000f73737c10 */ /* 0x000fc4000b7fe4ff */
[----:B------:R-:W-:Y:S02]  /*1be0*/  IADD3.X R119, R119, UR15, RZ, P5, !PT ;  /* 0x0000000f77777c10 */ /* 0x000fe4000affe4ff */
[----:B------:R-:W-:Y:S02]  /*1bf0*/  IADD3.X R123, R123, UR15, RZ, P3, !PT ;  /* 0x0000000f7b7b7c10 */ /* 0x000fe40009ffe4ff */
[----:B------:R-:W-:Y:S02]  /*1c00*/  SHF.R.S32.HI R71, RZ, 0x1f, R28 ;  /* 0x0000001fff477819 */ /* 0x000fe4000001141c */
[----:B------:R-:W-:Y:S02]  /*1c10*/  IADD3 R109, P0, R28, UR14, RZ ;  /* 0x0000000e1c6d7c10 */ /* 0x000fe4000ff1e0ff */
[----:B------:R-:W-:Y:S02]  /*1c20*/  CS2R R28, SRZ ;  /* 0x00000000001c7805 */ /* 0x000fe4000001ff00 */
[----:B------:R-:W-:-:S02]  /*1c30*/  SHF.R.S32.HI R69, RZ, 0x1f, R6 ;  /* 0x0000001fff457819 */ /* 0x000fc40000011406 */
[----:B------:R-:W-:Y:S01]  /*1c40*/  IADD3 R113, P4, R6, UR14, RZ ;  /* 0x0000000e06717c10 */ /* 0x000fe2000ff9e0ff */
[----:B------:R-:W-:Y:S01]  /*1c50*/  IMAD R6, R66, R3, RZ ;  /* 0x0000000342067224 */ /* 0x000fe200078e02ff */
[----:B------:R-:W-:Y:S02]  /*1c60*/  SHF.R.S32.HI R67, RZ, 0x1f, R30 ;  /* 0x0000001fff437819 */ /* 0x000fe4000001141e */
[----:B------:R-:W-:Y:S02]  /*1c70*/  IADD3 R117, P6, R30, UR14, RZ ;  /* 0x0000000e1e757c10 */ /* 0x000fe4000ffde0ff */
[----:B------:R-:W-:Y:S02]  /*1c80*/  CS2R R30, SRZ ;  /* 0x00000000001e7805 */ /* 0x000fe4000001ff00 */
[----:B------:R-:W-:Y:S02]  /*1c90*/  SHF.R.S32.HI R65, RZ, 0x1f, R32 ;  /* 0x0000001fff417819 */ /* 0x000fe40000011420 */
[----:B------:R-:W-:-:S02]  /*1ca0*/  IADD3 R121, P5, R32, UR14, RZ ;  /* 0x0000000e20797c10 */ /* 0x000fc4000ffbe0ff */
[----:B------:R-:W-:Y:S02]  /*1cb0*/  CS2R R32, SRZ ;  /* 0x0000000000207805 */ /* 0x000fe4000001ff00 */
[----:B------:R-:W-:Y:S02]  /*1cc0*/  SHF.R.S32.HI R63, RZ, 0x1f, R34 ;  /* 0x0000001fff3f7819 */ /* 0x000fe40000011422 */
[----:B------:R-:W-:Y:S02]  /*1cd0*/  IADD3 R125, P3, R34, UR14, RZ ;  /* 0x0000000e227d7c10 */ /* 0x000fe4000ff7e0ff */
[----:B------:R-:W-:Y:S02]  /*1ce0*/  CS2R R34, SRZ ;  /* 0x0000000000227805 */ /* 0x000fe4000001ff00 */
[----:B------:R-:W-:Y:S02]  /*1cf0*/  LOP3.LUT R7, R7, R66, RZ, 0xfc, !PT ;  /* 0x0000004207077212 */ /* 0x000fe400078efcff */
[----:B------:R-:W-:-:S02]  /*1d00*/  IADD3.X R71, R71, UR15, RZ, P0, !PT ;  /* 0x0000000f47477c10 */ /* 0x000fc400087fe4ff */
[----:B------:R-:W-:Y:S02]  /*1d10*/  IADD3.X R69, R69, UR15, RZ, P4, !PT ;  /* 0x0000000f45457c10 */ /* 0x000fe4000a7fe4ff */
[----:B------:R-:W-:Y:S02]  /*1d20*/  IADD3.X R67, R67, UR15, RZ, P6, !PT ;  /* 0x0000000f43437c10 */ /* 0x000fe4000b7fe4ff */
[----:B------:R-:W-:Y:S02]  /*1d30*/  IADD3.X R65, R65, UR15, RZ, P5, !PT ;  /* 0x0000000f41417c10 */ /* 0x000fe4000affe4ff */
[----:B------:R-:W-:Y:S02]  /*1d40*/  IADD3.X R63, R63, UR15, RZ, P3, !PT ;  /* 0x0000000f3f3f7c10 */ /* 0x000fe40009ffe4ff */
[----:B------:R-:W-:Y:S02]  /*1d50*/  IADD3.X R61, R61, UR15, RZ, P2, !PT ;  /* 0x0000000f3d3d7c10 */ /* 0x000fe400097fe4ff */
[----:B------:R-:W-:-:S02]  /*1d60*/  SHF.R.S32.HI R4, RZ, 0x1f, R56 ;  /* 0x0000001fff047819 */ /* 0x000fc40000011438 */
[----:B------:R-:W-:-:S07]  /*1d70*/  LOP3.LUT R3, R7, 0x10, RZ, 0x3c, !PT ;  /* 0x0000001007037812 */ /* 0x000fce00078e3cff */
.L_x_1:
[----:B------:R-:W-:Y:S02]  /*1d80*/  ISETP.GE.AND P0, PT, R66, UR9, PT ;  /* 0x0000000942007c0c */ /* 0x000fe4000bf06270 */
[----:B------:R-:W-:Y:S02]  /*1d90*/  IADD3 R92, P1, R6, R73, RZ ;  /* 0x00000049065c7210 */ /* 0x000fe40007f3e0ff */
[----:B------:R-:W-:Y:S02]  /*1da0*/  LOP3.LUT R74, R66, 0x2, RZ, 0xfc, !PT ;  /* 0x00000002424a7812 */ /* 0x000fe400078efcff */
[----:B------:R-:W-:Y:S02]  /*1db0*/  PRMT R108, RZ, 0x7610, R108 ;  /* 0x00007610ff6c7816 */ /* 0x000fe4000000006c */
[----:B------:R-:W-:Y:S02]  /*1dc0*/  LEA.HI.X.SX32 R93, R6, R59, 0x1, P1 ;  /* 0x0000003b065d7211 */ /* 0x000fe400008f0eff */
[----:B------:R-:W-:-:S02]  /*1dd0*/  ISETP.GE.AND P1, PT, R74, UR9, PT ;  /* 0x000000094a007c0c */ /* 0x000fc4000bf26270 */
[----:B------:R-:W-:Y:S01]  /*1de0*/  LOP3.LUT R74, R66, 0x4, RZ, 0xfc, !PT ;  /* 0x00000004424a7812 */ /* 0x000fe200078efcff */
[----:B------:R0:W2:Y:S01]  /*1df0*/  @!P0 LDG.E.U8 R108, desc[UR10][R92.64] ;  /* 0x0000000a5c6c8981 */ /* 0x0000a2000c1e1100 */
[C---:B------:R-:W-:Y:S02]  /*1e00*/  IADD3 R90, P0, R11.reuse, R73, RZ ;  /* 0x000000490b5a7210 */ /* 0x040fe40007f1e0ff */
[----:B------:R-:W-:Y:S02]  /*1e10*/  ISETP.GE.AND P2, PT, R74, UR9, PT ;  /* 0x000000094a007c0c */ /* 0x000fe4000bf46270 */
[----:B------:R-:W-:Y:S02]  /*1e20*/  PRMT R110, RZ, 0x7610, R110 ;  /* 0x00007610ff6e7816 */ /* 0x000fe4000000006e */
[----:B------:R-:W-:Y:S02]  /*1e30*/  LEA.HI.X.SX32 R91, R11, R59, 0x1, P0 ;  /* 0x0000003b0b5b7211 */ /* 0x000fe400000f0eff */
[----:B------:R-:W-:-:S02]  /*1e40*/  IADD3 R88, P0, R12, R73, RZ ;  /* 0x000000490c587210 */ /* 0x000fc40007f1e0ff */
[----:B------:R-:W-:Y:S01]  /*1e50*/  LOP3.LUT R74, R66, 0x6, RZ, 0xfc, !PT ;  /* 0x00000006424a7812 */ /* 0x000fe200078efcff */
[----:B------:R1:W3:Y:S01]  /*1e60*/  @!P1 LDG.E.U8 R110, desc[UR10][R90.64] ;  /* 0x0000000a5a6e9981 */ /* 0x0002e2000c1e1100 */
[----:B------:R-:W-:Y:S02]  /*1e70*/  PRMT R112, RZ, 0x7610, R112 ;  /* 0x00007610ff707816 */ /* 0x000fe40000000070 */
[----:B------:R-:W-:Y:S02]  /*1e80*/  LEA.HI.X.SX32 R89, R12, R59, 0x1, P0 ;  /* 0x0000003b0c597211 */ /* 0x000fe400000f0eff */
[----:B------:R-:W-:Y:S02]  /*1e90*/  ISETP.GE.AND P1, PT, R74, UR9, PT ;  /* 0x000000094a007c0c */ /* 0x000fe4000bf26270 */
[----:B------:R-:W-:Y:S01]  /*1ea0*/  LOP3.LUT R74, R66, 0x8, RZ, 0xfc, !PT ;  /* 0x00000008424a7812 */ /* 0x000fe200078efcff */
[----:B------:R4:W5:Y:S01]  /*1eb0*/  @!P2 LDG.E.U8 R112, desc[UR10][R88.64] ;  /* 0x0000000a5870a981 */ /* 0x000962000c1e1100 */
[----:B0-----:R-:W-:-:S02]  /*1ec0*/  IADD3 R92, P0, R13, R73, RZ ;  /* 0x000000490d5c7210 */ /* 0x001fc40007f1e0ff */
[----:B------:R-:W-:Y:S02]  /*1ed0*/  ISETP.GE.AND P2, PT, R74, UR9, PT ;  /* 0x000000094a007c0c */ /* 0x000fe4000bf46270 */
[----:B------:R-:W-:Y:S02]  /*1ee0*/  PRMT R114, RZ, 0x7610, R114 ;  /* 0x00007610ff727816 */ /* 0x000fe40000000072 */
[----:B------:R-:W-:Y:S02]  /*1ef0*/  LEA.HI.X.SX32 R93, R13, R59, 0x1, P0 ;  /* 0x0000003b0d5d7211 */ /* 0x000fe400000f0eff */
[----:B-1----:R-:W-:Y:S02]  /*1f00*/  IADD3 R90, P0, R14, R73, RZ ;  /* 0x000000490e5a7210 */ /* 0x002fe40007f1e0ff */
[----:B------:R-:W-:Y:S01]  /*1f10*/  LOP3.LUT R74, R66, 0xa, RZ, 0xfc, !PT ;  /* 0x0000000a424a7812 */ /* 0x000fe200078efcff */
[----:B------:R0:W5:Y:S01]  /*1f20*/  @!P1 LDG.E.U8 R114, desc[UR10][R92.64] ;  /* 0x0000000a5c729981 */ /* 0x000162000c1e1100 */
[----:B------:R-:W-:-:S02]  /*1f30*/  PRMT R116, RZ, 0x7610, R116 ;  /* 0x00007610ff747816 */ /* 0x000fc40000000074 */
[----:B------:R-:W-:Y:S02]  /*1f40*/  LEA.HI.X.SX32 R91, R14, R59, 0x1, P0 ;  /* 0x0000003b0e5b7211 */ /* 0x000fe400000f0eff */
[----:B------:R-:W-:Y:S02]  /*1f50*/  ISETP.GE.AND P1, PT, R74, UR9, PT ;  /* 0x000000094a007c0c */ /* 0x000fe4000bf26270 */
[----:B------:R-:W-:Y:S01]  /*1f60*/  LOP3.LUT R74, R66, 0xc, RZ, 0xfc, !PT ;  /* 0x0000000c424a7812 */ /* 0x000fe200078efcff */
[----:B------:R1:W5:Y:S01]  /*1f70*/  @!P2 LDG.E.U8 R116, desc[UR10][R90.64] ;  /* 0x0000000a5a74a981 */ /* 0x000362000c1e1100 */
[C---:B----4-:R-:W-:Y:S02]  /*1f80*/  IADD3 R88, P0, R15.reuse, R73, RZ ;  /* 0x000000490f587210 */ /* 0x050fe40007f1e0ff */
[----:B------:R-:W-:Y:S02]  /*1f90*/  ISETP.GE.AND P2, PT, R74, UR9, PT ;  /* 0x000000094a007c0c */ /* 0x000fe4000bf46270 */
[----:B------:R-:W-:-:S02]  /*1fa0*/  LEA.HI.X.SX32 R89, R15, R59, 0x1, P0 ;  /* 0x0000003b0f597211 */ /* 0x000fc400000f0eff */
[C---:B0-----:R-:W-:Y:S02]  /*1fb0*/  IADD3 R92, P0, R16.reuse, R73, RZ ;  /* 0x00000049105c7210 */ /* 0x041fe40007f1e0ff */
[----:B------:R-:W-:Y:S02]  /*1fc0*/  PRMT R124, RZ, 0x7610, R124 ;  /* 0x00007610ff7c7816 */ /* 0x000fe4000000007c */
[----:B------:R-:W-:Y:S02]  /*1fd0*/  LEA.HI.X.SX32 R93, R16, R59, 0x1, P0 ;  /* 0x0000003b105d7211 */ /* 0x000fe400000f0eff */
[----:B------:R-:W-:-:S03]  /*1fe0*/  PRMT R120, RZ, 0x7610, R120 ;  /* 0x00007610ff787816 */ /* 0x000fc60000000078 */
[----:B------:R-:W4:Y:S04]  /*1ff0*/  @!P2 LDG.E.U8 R124, desc[UR10][R92.64] ;  /* 0x0000000a5c7ca981 */ /* 0x000f28000c1e1100 */
[----:B------:R0:W4:Y:S01]  /*2000*/  @!P1 LDG.E.U8 R120, desc[UR10][R88.64] ;  /* 0x0000000a58789981 */ /* 0x000122000c1e1100 */
[----:B------:R-:W-:Y:S02]  /*2010*/  LOP3.LUT R74, R66, 0x10, RZ, 0xfc, !PT ;  /* 0x00000010424a7812 */ /* 0x000fe400078efcff */
[----:B-1----:R-:W-:Y:S02]  /*2020*/  IADD3 R90, P0, R8, R73, RZ ;  /* 0x00000049085a7210 */ /* 0x002fe40007f1e0ff */
[----:B------:R-:W-:Y:S02]  /*2030*/  ISETP.GE.AND P1, PT, R62, UR9, PT ;  /* 0x000000093e007c0c */ /* 0x000fe4000bf26270 */
[----:B------:R-:W-:-:S02]  /*2040*/  ISETP.GE.AND P2, PT, R74, UR9, PT ;  /* 0x000000094a007c0c */ /* 0x000fc4000bf46270 */
[----:B------:R-:W-:Y:S02]  /*2050*/  LEA.HI.X.SX32 R91, R8, R59, 0x1, P0 ;  /* 0x0000003b085b7211 */ /* 0x000fe400000f0eff */
[----:B0-----:R-:W-:Y:S02]  /*2060*/  IADD3 R88, P0, R17, R73, RZ ;  /* 0x0000004911587210 */ /* 0x001fe40007f1e0ff */
[C---:B------:R-:W-:Y:S02]  /*2070*/  LOP3.LUT R74, R66.reuse, 0x12, RZ, 0xfc, !PT ;  /* 0x00000012424a7812 */ /* 0x040fe400078efcff */
[----:B------:R-:W-:Y:S02]  /*2080*/  LOP3.LUT R76, R66, 0x14, RZ, 0xfc, !PT ;  /* 0x00000014424c7812 */ /* 0x000fe400078efcff */
[----:B------:R-:W-:Y:S02]  /*2090*/  PRMT R122, RZ, 0x7610, R122 ;  /* 0x00007610ff7a7816 */ /* 0x000fe4000000007a */
[----:B------:R-:W-:-:S02]  /*20a0*/  PRMT R118, RZ, 0x7610, R118 ;  /* 0x00007610ff767816 */ /* 0x000fc40000000076 */
[----:B------:R-:W-:Y:S02]  /*20b0*/  LEA.HI.X.SX32 R89, R17, R59, 0x1, P0 ;  /* 0x0000003b11597211 */ /* 0x000fe400000f0eff */
[----:B------:R-:W-:Y:S01]  /*20c0*/  ISETP.GE.AND P3, PT, R74, UR9, PT ;  /* 0x000000094a007c0c */ /* 0x000fe2000bf66270 */
[----:B------:R0:W4:Y:S01]  /*20d0*/  @!P1 LDG.E.U8 R122, desc[UR10][R90.64] ;  /* 0x0000000a5a7a9981 */ /* 0x000122000c1e1100 */
[----:B------:R-:W-:Y:S02]  /*20e0*/  ISETP.GE.AND P4, PT, R76, UR9, PT ;  /* 0x000000094c007c0c */ /* 0x000fe4000bf86270 */
[C---:B------:R-:W-:Y:S01]  /*20f0*/  LOP3.LUT R74, R66.reuse, 0x16, RZ, 0xfc, !PT ;  /* 0x00000016424a7812 */ /* 0x040fe200078efcff */
[----:B------:R1:W4:Y:S01]  /*2100*/  @!P2 LDG.E.U8 R118, desc[UR10][R88.64] ;  /* 0x0000000a5876a981 */ /* 0x000322000c1e1100 */
[----:B------:R-:W-:Y:S02]  /*2110*/  LOP3.LUT R76, R66, 0x18, RZ, 0xfc, !PT ;  /* 0x00000018424c7812 */ /* 0x000fe400078efcff */
[----:B------:R-:W-:-:S02]  /*2120*/  ISETP.GE.AND P2, PT, R74, UR9, PT ;  /* 0x000000094a007c0c */ /* 0x000fc4000bf46270 */
[-C--:B0-----:R-:W-:Y:S02]  /*2130*/  IADD3 R90, P6, R18, R73.reuse, RZ ;  /* 0x00000049125a7210 */ /* 0x081fe40007fde0ff */
[----:B------:R-:W-:Y:S02]  /*2140*/  ISETP.GE.AND P1, PT, R76, UR9, PT ;  /* 0x000000094c007c0c */ /* 0x000fe4000bf26270 */
[----:B-1----:R-:W-:Y:S02]  /*2150*/  IADD3 R88, P5, R19, R73, RZ ;  /* 0x0000004913587210 */ /* 0x002fe40007fbe0ff */
[----:B------:R-:W-:Y:S02]  /*2160*/  PRMT R74, RZ, 0x7610, R74 ;  /* 0x00007610ff4a7816 */ /* 0x000fe4000000004a */
[----:B------:R-:W-:Y:S02]  /*2170*/  PRMT R76, RZ, 0x7610, R76 ;  /* 0x00007610ff4c7816 */ /* 0x000fe4000000004c */
[----:B------:R-:W-:-:S02]  /*2180*/  LOP3.LUT R78, R66, 0x1a, RZ, 0xfc, !PT ;  /* 0x0000001a424e7812 */ /* 0x000fc400078efcff */
[-C--:B------:R-:W-:Y:S02]  /*2190*/  LEA.HI.X.SX32 R91, R18, R59.reuse, 0x1, P6 ;  /* 0x0000003b125b7211 */ /* 0x080fe400030f0eff */
[----:B------:R-:W-:Y:S02]  /*21a0*/  LEA.HI.X.SX32 R89, R19, R59, 0x1, P5 ;  /* 0x0000003b13597211 */ /* 0x000fe400028f0eff */
[----:B------:R-:W-:Y:S01]  /*21b0*/  IADD3 R92, P6, R20, R73, RZ ;  /* 0x00000049145c7210 */ /* 0x000fe20007fde0ff */
[----:B------:R-:W4:Y:S01]  /*21c0*/  @!P3 LDG.E.U8 R74, desc[UR10][R90.64] ;  /* 0x0000000a5a4ab981 */ /* 0x000f22000c1e1100 */
[----:B------:R-:W-:Y:S02]  /*21d0*/  ISETP.GE.AND P0, PT, R78, UR9, PT ;  /* 0x000000094e007c0c */ /* 0x000fe4000bf06270 */
[----:B------:R-:W-:Y:S01]  /*21e0*/  PRMT R78, RZ, 0x7610, R78 ;  /* 0x00007610ff4e7816 */ /* 0x000fe2000000004e */
[----:B------:R0:W4:Y:S01]  /*21f0*/  @!P4 LDG.E.U8 R76, desc[UR10][R88.64] ;  /* 0x0000000a584cc981 */ /* 0x000122000c1e1100 */
[----:B------:R-:W-:-:S02]  /*2200*/  LEA.HI.X.SX32 R93, R20, R59, 0x1, P6 ;  /* 0x0000003b145d7211 */ /* 0x000fc400030f0eff */
[----:B------:R-:W-:Y:S02]  /*2210*/  PRMT R80, RZ, 0x7610, R80 ;  /* 0x00007610ff507816 */ /* 0x000fe40000000050 */
[----:B------:R-:W-:Y:S01]  /*2220*/  LOP3.LUT R82, R66, 0x1c, RZ, 0xfc, !PT ;  /* 0x0000001c42527812 */ /* 0x000fe200078efcff */
[----:B------:R1:W4:Y:S01]  /*2230*/  @!P2 LDG.E.U8 R78, desc[UR10][R92.64] ;  /* 0x0000000a5c4ea981 */ /* 0x000322000c1e1100 */
[CC--:B0-----:R-:W-:Y:S02]  /*2240*/  IADD3 R88, P3, R21.reuse, R73.reuse, RZ ;  /* 0x0000004915587210 */ /* 0x0c1fe40007f7e0ff */
[----:B------:R-:W-:Y:S02]  /*2250*/  IADD3 R90, P2, R22, R73, RZ ;  /* 0x00000049165a7210 */ /* 0x000fe40007f5e0ff */
[----:B------:R-:W-:Y:S02]  /*2260*/  LEA.HI.X.SX32 R89, R21, R59, 0x1, P3 ;  /* 0x0000003b15597211 */ /* 0x000fe400018f0eff */
[----:B------:R-:W-:-:S02]  /*2270*/  ISETP.GE.AND P3, PT, R82, UR9, PT ;  /* 0x0000000952007c0c */ /* 0x000fc4000bf66270 */
[----:B------:R-:W-:Y:S01]  /*2280*/  LEA.HI.X.SX32 R91, R22, R59, 0x1, P2 ;  /* 0x0000003b165b7211 */ /* 0x000fe200010f0eff */
[----:B------:R0:W4:Y:S01]  /*2290*/  @!P1 LDG.E.U8 R80, desc[UR10][R88.64] ;  /* 0x0000000a58509981 */ /* 0x000122000c1e1100 */
[----:B------:R-:W-:Y:S02]  /*22a0*/  PRMT R82, RZ, 0x7610, R82 ;  /* 0x00007610ff527816 */ /* 0x000fe40000000052 */
[C---:B-1----:R-:W-:Y:S02]  /*22b0*/  IADD3 R92, P1, R23.reuse, R73, RZ ;  /* 0x00000049175c7210 */ /* 0x042fe40007f3e0ff */
[----:B------:R-:W-:Y:S02]  /*22c0*/  ISETP.GE.AND P2, PT, R64, UR9, PT ;  /* 0x0000000940007c0c */ /* 0x000fe4000bf46270 */
[----:B------:R-:W-:Y:S01]  /*22d0*/  LOP3.LUT R86, R0, 0x1f, RZ, 0xc0, !PT ;  /* 0x0000001f00567812 */ /* 0x000fe200078ec0ff */
[----:B------:R1:W4:Y:S01]  /*22e0*/  @!P0 LDG.E.U8 R82, desc[UR10][R90.64] ;  /* 0x0000000a5a528981 */ /* 0x000322000c1e1100 */
[----:B------:R-:W-:-:S02]  /*22f0*/  LEA.HI.X.SX32 R93, R23, R59, 0x1, P1 ;  /* 0x0000003b175d7211 */ /* 0x000fc400008f0eff */
[C---:B0-----:R-:W-:Y:S02]  /*2300*/  IADD3 R88, P1, R9.reuse, R73, RZ ;  /* 0x0000004909587210 */ /* 0x041fe40007f3e0ff */
[----:B------:R-:W-:Y:S02]  /*2310*/  ISETP.GE.AND P0, PT, R86, UR9, PT ;  /* 0x0000000956007c0c */ /* 0x000fe4000bf06270 */
[----:B------:R-:W-:Y:S02]  /*2320*/  PRMT R84, RZ, 0x7610, R84 ;  /* 0x00007610ff547816 */ /* 0x000fe40000000054 */
[----:B------:R-:W-:Y:S02]  /*2330*/  PRMT R86, RZ, 0x7610, R86 ;  /* 0x00007610ff567816 */ /* 0x000fe40000000056 */
[----:B------:R-:W-:Y:S02]  /*2340*/  LEA.HI.X.SX32 R89, R9, R59, 0x1, P1 ;  /* 0x0000003b09597211 */ /* 0x000fe400008f0eff */
[----:B------:R0:W4:Y:S01]  /*2350*/  @!P3 LDG.E.U8 R84, desc[UR10][R92.64] ;  /* 0x0000000a5c54b981 */ /* 0x000122000c1e1100 */
[----:B------:R-:W-:-:S03]  /*2360*/  IADD3 RZ, P1, R56, R121, RZ ;  /* 0x0000007938ff7210 */ /* 0x000fc60007f3e0ff */
[----:B------:R0:W4:Y:S01]  /*2370*/  @!P2 LDG.E.U8 R86, desc[UR10][R88.64] ;  /* 0x0000000a5856a981 */ /* 0x000122000c1e1100 */
[----:B------:R-:W-:Y:S01]  /*2380*/  BAR.SYNC.DEFER_BLOCKING 0x0 ;  /* 0x0000000000007b1d */ /* 0x000fe20000010000 */
[----:B-1----:R-:W-:Y:S01]  /*2390*/  IMAD.X R91, R4, 0x1, R65, P1 ;  /* 0x00000001045b7824 */ /* 0x002fe200008e0641 */
[----:B------:R-:W-:-:S05]  /*23a0*/  IADD3 RZ, P1, R56, R117, RZ ;  /* 0x0000007538ff7210 */ /* 0x000fca0007f3e0ff */
[----:B0-----:R-:W-:Y:S01]  /*23b0*/  IMAD.X R93, R4, 0x1, R67, P1 ;  /* 0x00000001045d7824 */ /* 0x001fe200008e0643 */
[C---:B------:R-:W-:Y:S01]  /*23c0*/  IADD3 RZ, P1, R56.reuse, R113, RZ ;  /* 0x0000007138ff7210 */ /* 0x040fe20007f3e0ff */
[----:B------:R-:W-:Y:S01]  /*23d0*/  IMAD.IADD R90, R56, 0x1, R121 ;  /* 0x00000001385a7824 */ /* 0x000fe200078e0279 */
[----:B------:R-:W-:-:S03]  /*23e0*/  PRMT R94, RZ, 0x7610, R94 ;  /* 0x00007610ff5e7816 */ /* 0x000fc6000000005e */
[----:B------:R-:W-:Y:S01]  /*23f0*/  IMAD.X R89, R4, 0x1, R69, P1 ;  /* 0x0000000104597824 */ /* 0x000fe200008e0645 */
[C---:B------:R-:W-:Y:S01]  /*2400*/  IADD3 RZ, P1, R56.reuse, R109, RZ ;  /* 0x0000006d38ff7210 */ /* 0x040fe20007f3e0ff */
[C---:B------:R-:W-:Y:S01]  /*2410*/  IMAD.IADD R92, R56.reuse, 0x1, R117 ;  /* 0x00000001385c7824 */ /* 0x040fe200078e0275 */
[----:B------:R-:W-:Y:S01]  /*2420*/  PRMT R96, RZ, 0x7610, R96 ;  /* 0x00007610ff607816 */ /* 0x000fe20000000060 */
[----:B------:R-:W-:Y:S01]  /*2430*/  IMAD.IADD R88, R56, 0x1, R113 ;  /* 0x0000000138587824 */ /* 0x000fe200078e0271 */
[----:B------:R-:W-:Y:S01]  /*2440*/  PRMT R98, RZ, 0x7610, R98 ;  /* 0x00007610ff627816 */ /* 0x000fe20000000062 */
[----:B------:R0:W4:Y:S04]  /*2450*/  @!P0 LDG.E.U8 R94, desc[UR10][R90.64] ;  /* 0x0000000a5a5e8981 */ /* 0x000128000c1e1100 */
[----:B------:R1:W4:Y:S01]  /*2460*/  @!P0 LDG.E.U8 R96, desc[UR10][R92.64] ;  /* 0x0000000a5c608981 */ /* 0x000322000c1e1100 */
[----:B------:R-:W-:-:S03]  /*2470*/  PRMT R100, RZ, 0x7610, R100 ;  /* 0x00007610ff647816 */ /* 0x000fc60000000064 */
[----:B------:R1:W4:Y:S01]  /*2480*/  @!P0 LDG.E.U8 R98, desc[UR10][R88.64] ;  /* 0x0000000a58628981 */ /* 0x000322000c1e1100 */
[----:B0-----:R-:W-:Y:S01]  /*2490*/  IMAD.X R91, R4, 0x1, R71, P1 ;  /* 0x00000001045b7824 */ /* 0x001fe200008e0647 */
[----:B------:R-:W-:-:S05]  /*24a0*/  IADD3 RZ, P1, R56, R105, RZ ;  /* 0x0000006938ff7210 */ /* 0x000fca0007f3e0ff */
[----:B-1----:R-:W-:Y:S01]  /*24b0*/  IMAD.X R93, R4, 0x1, R72, P1 ;  /* 0x00000001045d7824 */ /* 0x002fe200008e0648 */
[C---:B------:R-:W-:Y:S01]  /*24c0*/  IADD3 RZ, P1, R56.reuse, R101, RZ ;  /* 0x0000006538ff7210 */ /* 0x040fe20007f3e0ff */
[----:B------:R-:W-:-:S04]  /*24d0*/  IMAD.IADD R90, R56, 0x1, R109 ;  /* 0x00000001385a7824 */ /* 0x000fc800078e026d */
[----:B------:R-:W-:Y:S01]  /*24e0*/  IMAD.X R89, R4, 0x1, R68, P1 ;  /* 0x0000000104597824 */ /* 0x000fe200008e0644 */
[C---:B------:R-:W-:Y:S01]  /*24f0*/  IADD3 RZ, P1, R56.reuse, R97, RZ ;  /* 0x0000006138ff7210 */ /* 0x040fe20007f3e0ff */
[----:B------:R0:W4:Y:S01]  /*2500*/  @!P0 LDG.E.U8 R100, desc[UR10][R90.64] ;  /* 0x0000000a5a648981 */ /* 0x000122000c1e1100 */
[----:B------:R-:W-:Y:S01]  /*2510*/  PRMT R102, RZ, 0x7610, R102 ;  /* 0x00007610ff667816 */ /* 0x000fe20000000066 */
[C---:B------:R-:W-:Y:S01]  /*2520*/  IMAD.IADD R92, R56.reuse, 0x1, R105 ;  /* 0x00000001385c7824 */ /* 0x040fe200078e0269 */
[----:B------:R-:W-:Y:S01]  /*2530*/  PRMT R104, RZ, 0x7610, R104 ;  /* 0x00007610ff687816 */ /* 0x000fe20000000068 */
[----:B------:R-:W-:-:S03]  /*2540*/  IMAD.IADD R88, R56, 0x1, R101 ;  /* 0x0000000138587824 */ /* 0x000fc600078e0265 */
[----:B------:R1:W4:Y:S01]  /*2550*/  @!P0 LDG.E.U8 R102, desc[UR10][R92.64] ;  /* 0x0000000a5c668981 */ /* 0x000322000c1e1100 */
[----:B0-----:R-:W-:Y:S01]  /*2560*/  IMAD.X R91, R4, 0x1, R123, P1 ;  /* 0x00000001045b7824 */ /* 0x001fe200008e067b */
[----:B------:R-:W-:Y:S02]  /*2570*/  IADD3 RZ, P1, R56, R87, RZ ;  /* 0x0000005738ff7210 */ /* 0x000fe40007f3e0ff */
[----:B------:R0:W4:Y:S03]  /*2580*/  @!P0 LDG.E.U8 R104, desc[UR10][R88.64] ;  /* 0x0000000a58688981 */ /* 0x000126000c1e1100 */
[----:B-1----:R-:W-:Y:S01]  /*2590*/  IMAD.X R93, R4, 0x1, R119, P1 ;  /* 0x00000001045d7824 */ /* 0x002fe200008e0677 */
[C---:B------:R-:W-:Y:S01]  /*25a0*/  IADD3 RZ, P1, R56.reuse, R85, RZ ;  /* 0x0000005538ff7210 */ /* 0x040fe20007f3e0ff */
[----:B------:R-:W-:Y:S01]  /*25b0*/  IMAD.IADD R90, R56, 0x1, R97 ;  /* 0x00000001385a7824 */ /* 0x000fe200078e0261 */
[----:B------:R-:W-:-:S03]  /*25c0*/  PRMT R106, RZ, 0x7610, R106 ;  /* 0x00007610ff6a7816 */ /* 0x000fc6000000006a */
[----:B0-----:R-:W-:Y:S01]  /*25d0*/  IMAD.X R89, R4, 0x1, R115, P1 ;  /* 0x0000000104597824 */ /* 0x001fe200008e0673 */
[C---:B------:R-:W-:Y:S01]  /*25e0*/  IADD3 RZ, P1, R56.reuse, R83, RZ ;  /* 0x0000005338ff7210 */ /* 0x040fe20007f3e0ff */
[C---:B------:R-:W-:Y:S01]  /*25f0*/  IMAD.IADD R92, R56.reuse, 0x1, R87 ;  /* 0x00000001385c7824 */ /* 0x040fe200078e0257 */
[----:B------:R0:W4:Y:S01]  /*2600*/  @!P0 LDG.E.U8 R106, desc[UR10][R90.64] ;  /* 0x0000000a5a6a8981 */ /* 0x000122000c1e1100 */
[----:B------:R-:W-:Y:S02]  /*2610*/  IMAD.IADD R88, R56, 0x1, R85 ;  /* 0x0000000138587824 */ /* 0x000fe400078e0255 */
[----:B0-----:R-:W-:Y:S01]  /*2620*/  IMAD.X R91, R4, 0x1, R111, P1 ;  /* 0x00000001045b7824 */ /* 0x001fe200008e066f */
[C---:B------:R-:W-:Y:S01]  /*2630*/  IADD3 RZ, P1, R56.reuse, R81, RZ ;  /* 0x0000005138ff7210 */ /* 0x040fe20007f3e0ff */
[----:B------:R-:W-:Y:S01]  /*2640*/  IMAD.IADD R90, R56, 0x1, R83 ;  /* 0x00000001385a7824 */ /* 0x000fe200078e0253 */
[----:B--2---:R0:W-:Y:S02]  /*2650*/  STS.U8 [R7+UR8], R108 ;  /* 0x0000006c07007988 */ /* 0x0041e40008000008 */
[----:B0-----:R-:W-:-:S02]  /*2660*/  PRMT R108, RZ, 0x7610, R108 ;  /* 0x00007610ff6c7816 */ /* 0x001fc4000000006c */
[----:B---3--:R0:W-:Y:S04]  /*2670*/  STS.U8 [R7+UR8+0x2], R110 ;  /* 0x0000026e07007988 */ /* 0x0081e80008000008 */
[----:B------:R1:W2:Y:S01]  /*2680*/  @!P0 LDG.E.U8 R108, desc[UR10][R92.64] ;  /* 0x0000000a5c6c8981 */ /* 0x0002a2000c1e1100 */
[----:B0-----:R-:W-:Y:S01]  /*2690*/  PRMT R110, RZ, 0x7610, R110 ;  /* 0x00007610ff6e7816 */ /* 0x001fe2000000006e */
[----:B-1----:R-:W-:Y:S01]  /*26a0*/  IMAD.X R93, R4, 0x1, R107, P1 ;  /* 0x00000001045d7824 */ /* 0x002fe200008e066b */
[C---:B------:R-:W-:Y:S01]  /*26b0*/  IADD3 RZ, P1, R56.reuse, R79, RZ ;  /* 0x0000004f38ff7210 */ /* 0x040fe20007f3e0ff */
[----:B-----5:R0:W-:Y:S01]  /*26c0*/  STS.U8 [R7+UR8+0x4], R112 ;  /* 0x0000047007007988 */ /* 0x0201e20008000008 */
[----:B------:R-:W-:-:S03]  /*26d0*/  IMAD.IADD R92, R56, 0x1, R81 ;  /* 0x00000001385c7824 */ /* 0x000fc600078e0251 */
[----:B------:R1:W3:Y:S04]  /*26e0*/  @!P0 LDG.E.U8 R110, desc[UR10][R88.64] ;  /* 0x0000000a586e8981 */ /* 0x0002e8000c1e1100 */
[----:B------:R5:W-:Y:S01]  /*26f0*/  STS.U8 [R7+UR8+0x6], R114 ;  /* 0x0000067207007988 */ /* 0x000be20008000008 */
[----:B0-----:R-:W-:Y:S01]  /*2700*/  PRMT R112, RZ, 0x7610, R112 ;  /* 0x00007610ff707816 */ /* 0x001fe20000000070 */
[----:B-1----:R-:W-:Y:S01]  /*2710*/  IMAD.X R89, R4, 0x1, R103, P1 ;  /* 0x0000000104597824 */ /* 0x002fe200008e0667 */
[----:B------:R-:W-:-:S04]  /*2720*/  IADD3 RZ, P1, R56, R77, RZ ;  /* 0x0000004d38ff7210 */ /* 0x000fc80007f3e0ff */
[----:B------:R0:W2:Y:S01]  /*2730*/  @!P0 LDG.E.U8 R112, desc[UR10][R90.64] ;  /* 0x0000000a5a708981 */ /* 0x0000a2000c1e1100 */
[----:B-----5:R-:W-:-:S03]  /*2740*/  PRMT R114, RZ, 0x7610, R114 ;  /* 0x00007610ff727816 */ /* 0x020fc60000000072 */
[----:B------:R1:W-:Y:S01]  /*2750*/  STS.U8 [R7+UR8+0x8], R116 ;  /* 0x0000087407007988 */ /* 0x0003e20008000008 */
[----:B------:R-:W-:-:S03]  /*2760*/  IMAD.IADD R88, R56, 0x1, R79 ;  /* 0x0000000138587824 */ /* 0x000fc600078e024f */
[----:B------:R5:W2:Y:S01]  /*2770*/  @!P0 LDG.E.U8 R114, desc[UR10][R92.64] ;  /* 0x0000000a5c728981 */ /* 0x000aa2000c1e1100 */
[----:B0-----:R-:W-:Y:S01]  /*2780*/  IMAD.X R91, R4, 0x1, R99, P1 ;  /* 0x00000001045b7824 */ /* 0x001fe200008e0663 */
[----:B-1----:R-:W-:Y:S02]  /*2790*/  PRMT R116, RZ, 0x7610, R116 ;  /* 0x00007610ff747816 */ /* 0x002fe40000000074 */
[----:B-----5:R-:W-:-:S04]  /*27a0*/  IADD3 R92, P1, R56, R125, RZ ;  /* 0x0000007d385c7210 */ /* 0x020fc80007f3e0ff */
[----:B------:R0:W5:Y:S01]  /*27b0*/  @!P0 LDG.E.U8 R116, desc[UR10][R88.64] ;  /* 0x0000000a58748981 */ /* 0x000162000c1e1100 */
[----:B------:R-:W-:-:S03]  /*27c0*/  IMAD.X R93, R4, 0x1, R63, P1 ;  /* 0x00000001045d7824 */ /* 0x000fc600008e063f */
[----:B----4-:R1:W-:Y:S01]  /*27d0*/  STS.U8 [R7+UR8+0xc], R124 ;  /* 0x00000c7c07007988 */ /* 0x0103e20008000008 */
[C---:B------:R-:W-:Y:S01]  /*27e0*/  IMAD.IADD R90, R56.reuse, 0x1, R77 ;  /* 0x00000001385a7824 */ /* 0x040fe200078e024d */
[----:B0-----:R-:W-:Y:S02]  /*27f0*/  IADD3 R88, P1, R56, R70, RZ ;  /* 0x0000004638587210 */ /* 0x001fe40007f3e0ff */
[----:B------:R0:W-:Y:S01]  /*2800*/  STS.U8 [R7+UR8+0xa], R120 ;  /* 0x00000a7807007988 */ /* 0x0001e20008000008 */
[----:B-1----:R-:W-:Y:S02]  /*2810*/  PRMT R124, RZ, 0x7610, R124 ;  /* 0x00007610ff7c7816 */ /* 0x002fe4000000007c */
[----:B------:R-:W-:Y:S01]  /*2820*/  IMAD.X R89, R4, 0x1, R61, P1 ;  /* 0x0000000104597824 */ /* 0x000fe200008e063d */
[----:B------:R-:W-:-:S03]  /*2830*/  IADD3 RZ, P1, R56, R5, RZ ;  /* 0x0000000538ff7210 */ /* 0x000fc60007f3e0ff */
[----:B------:R1:W4:Y:S01]  /*2840*/  @!P0 LDG.E.U8 R124, desc[UR10][R92.64] ;  /* 0x0000000a5c7c8981 */ /* 0x000322000c1e1100 */
[----:B0-----:R-:W-:-:S06]  /*2850*/  PRMT R120, RZ, 0x7610, R120 ;  /* 0x00007610ff787816 */ /* 0x001fcc0000000078 */
[----:B------:R0:W5:Y:S01]  /*2860*/  @!P0 LDG.E.U8 R120, desc[UR10][R90.64] ;  /* 0x0000000a5a788981 */ /* 0x000162000c1e1100 */
[----:B-1----:R-:W-:Y:S02]  /*2870*/  PRMT R93, RZ, 0x7610, R93 ;  /* 0x00007610ff5d7816 */ /* 0x002fe4000000005d */
[----:B------:R-:W-:-:S04]  /*2880*/  PRMT R92, RZ, 0x7610, R92 ;  /* 0x00007610ff5c7816 */ /* 0x000fc8000000005c */
[----:B------:R-:W4:Y:S01]  /*2890*/  @!P0 LDG.E.U8 R93, desc[UR10][R88.64] ;  /* 0x0000000a585d8981 */ /* 0x000f22000c1e1100 */
[----:B0-----:R-:W-:Y:S02]  /*28a0*/  IMAD.IADD R90, R56, 0x1, R5 ;  /* 0x00000001385a7824 */ /* 0x001fe400078e0205 */
[----:B------:R-:W-:-:S05]  /*28b0*/  IMAD.X R91, R4, 0x1, R95, P1 ;  /* 0x00000001045b7824 */ /* 0x000fca00008e065f */
[----:B------:R-:W4:Y:S04]  /*28c0*/  @!P0 LDG.E.U8 R92, desc[UR10][R90.64] ;  /* 0x0000000a5a5c8981 */ /* 0x000f28000c1e1100 */
[----:B------:R0:W-:Y:S04]  /*28d0*/  STS.U8 [R7+UR8+0xe], R122 ;  /* 0x00000e7a07007988 */ /* 0x0001e80008000008 */
[----:B------:R0:W-:Y:S04]  /*28e0*/  STS.U8 [R3+UR8], R118 ;  /* 0x0000007603007988 */ /* 0x0001e80008000008 */
[----:B------:R0:W-:Y:S04]  /*28f0*/  STS.U8 [R3+UR8+0x2], R74 ;  /* 0x0000024a03007988 */ /* 0x0001e80008000008 */
        /* <DEDUP_REMOVED lines=9> */
[----:B------:R0:W-:Y:S01]  /*2990*/  STS.U8 [R60+UR8+0xc00], R106 ;  /* 0x000c006a3c007988 */ /* 0x0001e20008000008 */
[----:B------:R-:W-:Y:S01]  /*29a0*/  UMOV UR5, 0xc0000010 ;  /* 0xc000001000057882 */ /* 0x000fe20000000000 */
[----:B------:R-:W-:-:S02]  /*29b0*/  UMOV UR7, 0xc0000010 ;  /* 0xc000001000077882 */ /* 0x000fc40000000000 */
[----:B---3--:R0:W-:Y:S04]  /*29c0*/  STS.U8 [R60+UR8+0xd00], R110 ;  /* 0x000d006e3c007988 */ /* 0x0081e80008000008 */
[----:B--2---:R0:W-:Y:S04]  /*29d0*/  STS.U8 [R60+UR8+0xe00], R114 ;  /* 0x000e00723c007988 */ /* 0x0041e80008000008 */
[----:B-----5:R0:W-:Y:S04]  /*29e0*/  STS.U8 [R60+UR8+0xf00], R120 ;  /* 0x000f00783c007988 */ /* 0x0201e80008000008 */
[----:B----4-:R0:W-:Y:S04]  /*29f0*/  STS.U8 [R60+UR8+0x800], R93 ;  /* 0x0008005d3c007988 */ /* 0x0101e80008000008 */
        /* <DEDUP_REMOVED lines=8> */
[----:B------:R1:W-:Y:S06]  /*2a80*/  MEMBAR.ALL.CTA ;  /* 0x0000000000007992 */ /* 0x0003ec0000008000 */
[----:B-1----:R-:W1:Y:S02]  /*2a90*/  FENCE.VIEW.ASYNC.S ;  /* 0x00000000000073c6 */ /* 0x002e640000000000 */
[----:B-1----:R-:W-:Y:S06]  /*2aa0*/  BAR.SYNC.DEFER_BLOCKING 0x0 ;  /* 0x0000000000007b1d */ /* 0x002fec0000010000 */
[----:B------:R-:W-:-:S06]  /*2ab0*/  WARPGROUP.ARRIVE ;  /* 0x00000000000079c5 */ /* 0x000fcc0000000000 */
[----:B------:R-:W-:Y:S01]  /*2ac0*/  QGMMA.64x64x32.F32.E5M2.E5M2 R24, gdesc[UR4], R24, gsb0 ;  /* 0x00e00000041879f3 */ /* 0x000fe20008003818 */
[----:B------:R-:W-:Y:S02]  /*2ad0*/  USHF.R.S32.HI UR5, URZ, 0x1f, UR12 ;  /* 0x0000001f3f057899 */ /* 0x000fe4000801140c */
[----:B------:R-:W-:Y:S01]  /*2ae0*/  IADD3 R81, P4, R81, UR12, RZ ;  /* 0x0000000c51517c10 */ /* 0x000fe2000ff9e0ff */
[----:B------:R-:W-:-:S03]  /*2af0*/  VIADD R58, R58, 0xffffffff ;  /* 0xffffffff3a3a7836 */ /* 0x000fc60000000000 */
[----:B------:R-:W-:Y:S02]  /*2b00*/  IADD3.X R107, R107, UR5, RZ, P4, !PT ;  /* 0x000000056b6b7c10 */ /* 0x000fe4000a7fe4ff */
[----:B------:R-:W-:Y:S02]  /*2b10*/  IADD3 R109, P4, R109, UR12, RZ ;  /* 0x0000000c6d6d7c10 */ /* 0x000fe4000ff9e0ff */
[----:B------:R-:W-:Y:S02]  /*2b20*/  IADD3 R5, P1, R5, UR12, RZ ;  /* 0x0000000c05057c10 */ /* 0x000fe4000ff3e0ff */
[----:B------:R-:W-:Y:S02]  /*2b30*/  IADD3 R77, P2, R77, UR12, RZ ;  /* 0x0000000c4d4d7c10 */ /* 0x000fe4000ff5e0ff */
[----:B------:R-:W-:Y:S02]  /*2b40*/  IADD3.X R71, R71, UR5, RZ, P4, !PT ;  /* 0x0000000547477c10 */ /* 0x000fe4000a7fe4ff */
[----:B------:R-:W-:-:S02]  /*2b50*/  ISETP.NE.U32.AND P4, PT, R58, RZ, PT ;  /* 0x000000ff3a00720c */ /* 0x000fc40003f85070 */
[----:B------:R-:W-:Y:S02]  /*2b60*/  IADD3 R79, P3, R79, UR12, RZ ;  /* 0x0000000c4f4f7c10 */ /* 0x000fe4000ff7e0ff */
[----:B------:R-:W-:Y:S02]  /*2b70*/  IADD3.X R95, R95, UR5, RZ, P1, !PT ;  /* 0x000000055f5f7c10 */ /* 0x000fe40008ffe4ff */
[----:B------:R-:W-:Y:S02]  /*2b80*/  IADD3.X R99, R99, UR5, RZ, P2, !PT ;  /* 0x0000000563637c10 */ /* 0x000fe400097fe4ff */
[----:B------:R-:W-:Y:S02]  /*2b90*/  IADD3 R83, P5, R83, UR12, RZ ;  /* 0x0000000c53537c10 */ /* 0x000fe4000ffbe0ff */
[----:B------:R-:W-:Y:S02]  /*2ba0*/  IADD3 R85, P6, R85, UR12, RZ ;  /* 0x0000000c55557c10 */ /* 0x000fe4000ffde0ff */
[----:B------:R-:W-:-:S02]  /*2bb0*/  IADD3 R87, P0, R87, UR12, RZ ;  /* 0x0000000c57577c10 */ /* 0x000fc4000ff1e0ff */
[----:B------:R-:W-:Y:S02]  /*2bc0*/  IADD3 R97, P1, R97, UR12, RZ ;  /* 0x0000000c61617c10 */ /* 0x000fe4000ff3e0ff */
[----:B------:R-:W-:Y:S02]  /*2bd0*/  IADD3 R101, P2, R101, UR12, RZ ;  /* 0x0000000c65657c10 */ /* 0x000fe4000ff5e0ff */
[----:B------:R-:W-:Y:S02]  /*2be0*/  IADD3.X R103, R103, UR5, RZ, P3, !PT ;  /* 0x0000000567677c10 */ /* 0x000fe40009ffe4ff */
[----:B------:R-:W-:Y:S02]  /*2bf0*/  IADD3 R105, P3, R105, UR12, RZ ;  /* 0x0000000c69697c10 */ /* 0x000fe4000ff7e0ff */
[----:B------:R-:W-:Y:S02]  /*2c00*/  IADD3.X R111, R111, UR5, RZ, P5, !PT ;  /* 0x000000056f6f7c10 */ /* 0x000fe4000affe4ff */
[----:B------:R-:W-:-:S02]  /*2c10*/  IADD3.X R115, R115, UR5, RZ, P6, !PT ;  /* 0x0000000573737c10 */ /* 0x000fc4000b7fe4ff */
[----:B------:R-:W-:Y:S02]  /*2c20*/  IADD3.X R119, R119, UR5, RZ, P0, !PT ;  /* 0x0000000577777c10 */ /* 0x000fe400087fe4ff */
[----:B------:R-:W-:Y:S02]  /*2c30*/  IADD3.X R123, R123, UR5, RZ, P1, !PT ;  /* 0x000000057b7b7c10 */ /* 0x000fe40008ffe4ff */
[----:B------:R-:W-:Y:S02]  /*2c40*/  IADD3.X R68, R68, UR5, RZ, P2, !PT ;  /* 0x0000000544447c10 */ /* 0x000fe400097fe4ff */
[----:B------:R-:W-:Y:S02]  /*2c50*/  IADD3 R113, P5, R113, UR12, RZ ;  /* 0x0000000c71717c10 */ /* 0x000fe4000ffbe0ff */
[----:B------:R-:W-:Y:S02]  /*2c60*/  IADD3 R117, P6, R117, UR12, RZ ;  /* 0x0000000c75757c10 */ /* 0x000fe4000ffde0ff */
[----:B------:R-:W-:-:S02]  /*2c70*/  IADD3 R121, P0, R121, UR12, RZ ;  /* 0x0000000c79797c10 */ /* 0x000fc4000ff1e0ff */
[----:B------:R-:W-:Y:S02]  /*2c80*/  IADD3 R125, P1, R125, UR12, RZ ;  /* 0x0000000c7d7d7c10 */ /* 0x000fe4000ff3e0ff */
[----:B------:R-:W-:Y:S02]  /*2c90*/  IADD3 R70, P2, R70, UR12, RZ ;  /* 0x0000000c46467c10 */ /* 0x000fe4000ff5e0ff */
[----:B------:R-:W-:Y:S01]  /*2ca0*/  IADD3.X R72, R72, UR5, RZ, P3, !PT ;  /* 0x0000000548487c10 */ /* 0x000fe20009ffe4ff */
[----:B------:R-:W-:Y:S01]  /*2cb0*/  UIADD3 UR9, UR9, -0x20, URZ ;  /* 0xffffffe009097890 */ /* 0x000fe2000fffe03f */
[----:B------:R-:W-:Y:S02]  /*2cc0*/  IADD3 R73, P3, R10, R73, RZ ;  /* 0x000000490a497210 */ /* 0x000fe40007f7e0ff */
[----:B------:R-:W-:Y:S02]  /*2cd0*/  IADD3.X R69, R69, UR5, RZ, P5, !PT ;  /* 0x0000000545457c10 */ /* 0x000fe4000affe4ff */
[----:B------:R-:W-:-:S02]  /*2ce0*/  IADD3.X R67, R67, UR5, RZ, P6, !PT ;  /* 0x0000000543437c10 */ /* 0x000fc4000b7fe4ff */
[----:B------:R-:W-:Y:S02]  /*2cf0*/  IADD3.X R65, R65, UR5, RZ, P0, !PT ;  /* 0x0000000541417c10 */ /* 0x000fe400087fe4ff */
[----:B------:R-:W-:Y:S02]  /*2d00*/  IADD3.X R63, R63, UR5, RZ, P1, !PT ;  /* 0x000000053f3f7c10 */ /* 0x000fe40008ffe4ff */
[----:B------:R-:W-:Y:S02]  /*2d10*/  IADD3.X R61, R61, UR5, RZ, P2, !PT ;  /* 0x000000053d3d7c10 */ /* 0x000fe400097fe4ff */
[----:B------:R-:W-:Y:S01]  /*2d20*/  LEA.HI.X.SX32 R59, R10, R59, 0x1, P3 ;  /* 0x0000003b0a3b7211 */ /* 0x000fe200018f0eff */
[----:B------:R-:W-:Y:S02]  /*2d30*/  WARPGROUP.DEPBAR.LE gsb0, 0x0 ;  /* 0x00008000000079c5 */ /* 0x000fe40000010000 */
[----:B0-----:R-:W-:Y:S05]  /*2d40*/  @P4 BRA `(.L_x_1) ;  /* 0xfffffff0000c4947 */ /* 0x001fea000383ffff */
.L_x_0:
[----:B------:R-:W-:Y:S01]  /*2d50*/  F2FP.SATFINITE.E5M2.F32.PACK_AB_MERGE_C R25, R25, R24, RZ ;  /* 0x000000181919723e */ /* 0x000fe200048060ff */
[C---:B------:R-:W-:Y:S01]  /*2d60*/  IMAD.SHL.U32 R4, R0.reuse, 0x10, RZ ;  /* 0x0000001000047824 */ /* 0x040fe200078e00ff */
[----:B------:R-:W-:Y:S01]  /*2d70*/  F2FP.SATFINITE.E5M2.F32.PACK_AB_MERGE_C R27, R27, R26, RZ ;  /* 0x0000001a1b1b723e */ /* 0x000fe200048060ff */
[----:B------:R-:W-:Y:S01]  /*2d80*/  IMAD.SHL.U32 R5, R0, 0x80, RZ ;  /* 0x0000008000057824 */ /* 0x000fe200078e00ff */
[----:B------:R-:W-:Y:S01]  /*2d90*/  F2FP.SATFINITE.E5M2.F32.PACK_AB_MERGE_C R29, R29, R28, RZ ;  /* 0x0000001c1d1d723e */ /* 0x000fe200048060ff */
[--C-:B------:R-:W-:Y:S01]  /*2da0*/  IMAD.IADD R64, R64, 0x1, R75.reuse ;  /* 0x0000000140407824 */ /* 0x100fe200078e024b */
[----:B------:R-:W-:Y:S01]  /*2db0*/  F2FP.SATFINITE.E5M2.F32.PACK_AB_MERGE_C R31, R31, R30, RZ ;  /* 0x0000001e1f1f723e */ /* 0x000fe200048060ff */
[----:B------:R-:W-:Y:S01]  /*2dc0*/  IMAD.IADD R62, R62, 0x1, R75 ;  /* 0x000000013e3e7824 */ /* 0x000fe200078e024b */
[----:B------:R-:W-:Y:S01]  /*2dd0*/  F2FP.SATFINITE.E5M2.F32.PACK_AB_MERGE_C R3, R33, R32, RZ ;  /* 0x000000202103723e */ /* 0x000fe200048060ff */
[----:B------:R-:W-:Y:S01]  /*2de0*/  BAR.SYNC.DEFER_BLOCKING 0x0 ;  /* 0x0000000000007b1d */ /* 0x000fe20000010000 */
[----:B------:R-:W-:-:S02]  /*2df0*/  F2FP.SATFINITE.E5M2.F32.PACK_AB_MERGE_C R35, R35, R34, RZ ;  /* 0x000000222323723e */ /* 0x000fc400048060ff */
[----:B------:R-:W-:Y:S02]  /*2e00*/  F2FP.SATFINITE.E5M2.F32.PACK_AB_MERGE_C R41, R41, R40, RZ ;  /* 0x000000282929723e */ /* 0x000fe400048060ff */
[----:B------:R-:W-:Y:S01]  /*2e10*/  F2FP.SATFINITE.E5M2.F32.PACK_AB_MERGE_C R42, R43, R42, RZ ;  /* 0x0000002a2b2a723e */ /* 0x000fe200048060ff */
[----:B------:R-:W-:Y:S01]  /*2e20*/  ULDC.64 UR6, c[0x0][0x228] ;  /* 0x00008a0000067ab9 */ /* 0x000fe20000000a00 */
[----:B------:R-:W-:Y:S01]  /*2e30*/  F2FP.SATFINITE.E5M2.F32.PACK_AB_MERGE_C R44, R45, R44, RZ ;  /* 0x0000002c2d2c723e */ /* 0x000fe200048060ff */
[----:B------:R-:W-:Y:S01]  /*2e40*/  ULDC UR4, c[0x0][0x244] ;  /* 0x0000910000047ab9 */ /* 0x000fe20000000800 */
[----:B------:R-:W-:Y:S02]  /*2e50*/  F2FP.SATFINITE.E5M2.F32.PACK_AB_MERGE_C R47, R47, R46, RZ ;  /* 0x0000002e2f2f723e */ /* 0x000fe400048060ff */
[----:B------:R-:W-:Y:S02]  /*2e60*/  F2FP.SATFINITE.E5M2.F32.PACK_AB_MERGE_C R48, R49, R48, RZ ;  /* 0x000000303130723e */ /* 0x000fe400048060ff */
[----:B------:R-:W-:-:S02]  /*2e70*/  F2FP.SATFINITE.E5M2.F32.PACK_AB_MERGE_C R50, R51, R50, RZ ;  /* 0x000000323332723e */ /* 0x000fc400048060ff */
[C---:B------:R-:W-:Y:S02]  /*2e80*/  LOP3.LUT R10, R75.reuse, R66, RZ, 0xfc, !PT ;  /* 0x000000424b0a7212 */ /* 0x040fe400078efcff */
[C-C-:B------:R-:W-:Y:S02]  /*2e90*/  LOP3.LUT R17, R75.reuse, 0x3c, R66.reuse, 0xfe, !PT ;  /* 0x0000003c4b117812 */ /* 0x140fe400078efe42 */
[C-C-:B------:R-:W-:Y:S02]  /*2ea0*/  LOP3.LUT R19, R75.reuse, 0x3a, R66.reuse, 0xfe, !PT ;  /* 0x0000003a4b137812 */ /* 0x140fe400078efe42 */
[C-C-:B------:R-:W-:Y:S02]  /*2eb0*/  LOP3.LUT R33, R75.reuse, 0x38, R66.reuse, 0xfe, !PT ;  /* 0x000000384b217812 */ /* 0x140fe400078efe42 */
[C-C-:B------:R-:W-:Y:S02]  /*2ec0*/  LOP3.LUT R43, R75.reuse, 0x36, R66.reuse, 0xfe, !PT ;  /* 0x000000364b2b7812 */ /* 0x140fe400078efe42 */
[----:B------:R-:W-:-:S02]  /*2ed0*/  LOP3.LUT R40, R75, 0x34, R66, 0xfe, !PT ;  /* 0x000000344b287812 */ /* 0x000fc400078efe42 */
[C-C-:B------:R-:W-:Y:S02]  /*2ee0*/  LOP3.LUT R45, R75.reuse, 0x32, R66.reuse, 0xfe, !PT ;  /* 0x000000324b2d7812 */ /* 0x140fe400078efe42 */
        /* <DEDUP_REMOVED lines=20> */
[----:B------:R-:W-:Y:S02]  /*3030*/  LOP3.LUT R66, R75, 0x2, R66, 0xfe, !PT ;  /* 0x000000024b427812 */ /* 0x000fe400078efe42 */
[C---:B------:R-:W-:Y:S01]  /*3040*/  LEA.HI R75, R0.reuse, R75, RZ, 0x1a ;  /* 0x0000004b004b7211 */ /* 0x040fe200078fd0ff */
[----:B------:R-:W-:Y:S01]  /*3050*/  IMAD.SHL.U32 R0, R0, 0x8, RZ ;  /* 0x0000000800007824 */ /* 0x000fe200078e00ff */
[----:B------:R-:W-:-:S02]  /*3060*/  LOP3.LUT R4, R4, 0x70, RZ, 0xc0, !PT ;  /* 0x0000007004047812 */ /* 0x000fc400078ec0ff */
[----:B------:R-:W-:Y:S02]  /*3070*/  LOP3.LUT R5, R5, 0x400, RZ, 0xc0, !PT ;  /* 0x0000040005057812 */ /* 0x000fe400078ec0ff */
[----:B------:R-:W-:Y:S02]  /*3080*/  LOP3.LUT R25, R25, 0xffff, RZ, 0xc0, !PT ;  /* 0x0000ffff19197812 */ /* 0x000fe400078ec0ff */
[----:B------:R-:W-:Y:S02]  /*3090*/  LOP3.LUT R8, R3, 0xffff, RZ, 0xc0, !PT ;  /* 0x0000ffff03087812 */ /* 0x000fe400078ec0ff */
[----:B------:R-:W-:Y:S02]  /*30a0*/  LOP3.LUT R6, R29, 0xffff, RZ, 0xc0, !PT ;  /* 0x0000ffff1d067812 */ /* 0x000fe400078ec0ff */
[----:B------:R-:W-:Y:S02]  /*30b0*/  IADD3 R5, R5, UR8, R4 ;  /* 0x0000000805057c10 */ /* 0x000fe4000fffe004 */
[----:B------:R-:W-:-:S02]  /*30c0*/  LOP3.LUT R0, R0, 0x380, RZ, 0xc0, !PT ;  /* 0x0000038000007812 */ /* 0x000fc400078ec0ff */
[----:B------:R-:W-:Y:S02]  /*30d0*/  PRMT R4, R8, 0x3340, R1 ;  /* 0x0000334008047816 */ /* 0x000fe40000000001 */
[----:B------:R-:W-:Y:S01]  /*30e0*/  PRMT R3, R25, 0x3340, R6 ;  /* 0x0000334019037816 */ /* 0x000fe20000000006 */
[----:B------:R-:W-:Y:S01]  /*30f0*/  IMAD.IADD R13, R0, 0x1, R5 ;  /* 0x00000001000d7824 */ /* 0x000fe200078e0205 */
[----:B------:R-:W-:Y:S02]  /*3100*/  LOP3.LUT R27, R27, 0xffff, RZ, 0xc0, !PT ;  /* 0x0000ffff1b1b7812 */ /* 0x000fe400078ec0ff */
[----:B------:R-:W-:Y:S02]  /*3110*/  LOP3.LUT R68, R31, 0xffff, RZ, 0xc0, !PT ;  /* 0x0000ffff1f447812 */ /* 0x000fe400078ec0ff */
[----:B------:R-:W-:Y:S02]  /*3120*/  LOP3.LUT R70, R35, 0xffff, RZ, 0xc0, !PT ;  /* 0x0000ffff23467812 */ /* 0x000fe400078ec0ff */
[----:B------:R-:W-:-:S02]  /*3130*/  PRMT R9, R3, 0x5410, R4 ;  /* 0x0000541003097816 */ /* 0x000fc40000000004 */
[----:B------:R-:W-:Y:S02]  /*3140*/  SHF.R.U32.HI R0, RZ, 0x8, R25 ;  /* 0x00000008ff007819 */ /* 0x000fe40000011619 */
[----:B------:R-:W-:Y:S02]  /*3150*/  SHF.R.U32.HI R4, RZ, 0x8, R6 ;  /* 0x00000008ff047819 */ /* 0x000fe40000011606 */
[----:B------:R-:W-:Y:S02]  /*3160*/  SHF.R.U32.HI R6, RZ, 0x8, R8 ;  /* 0x00000008ff067819 */ /* 0x000fe40000011608 */
[----:B------:R-:W-:Y:S02]  /*3170*/  SHF.R.U32.HI R3, RZ, 0x8, R27 ;  /* 0x00000008ff037819 */ /* 0x000fe4000001161b */
[----:B------:R-:W-:Y:S02]  /*3180*/  SHF.R.U32.HI R5, RZ, 0x8, R68 ;  /* 0x00000008ff057819 */ /* 0x000fe40000011644 */
[----:B------:R-:W-:-:S02]  /*3190*/  SHF.R.U32.HI R7, RZ, 0x8, R70 ;  /* 0x00000008ff077819 */ /* 0x000fc40000011646 */
[----:B------:R-:W-:Y:S02]  /*31a0*/  LOP3.LUT R11, R0, 0xffff, RZ, 0xc0, !PT ;  /* 0x0000ffff000b7812 */ /* 0x000fe400078ec0ff */
[----:B------:R-:W-:Y:S02]  /*31b0*/  LOP3.LUT R4, R4, 0xffff, RZ, 0xc0, !PT ;  /* 0x0000ffff04047812 */ /* 0x000fe400078ec0ff */
[----:B------:R-:W-:Y:S02]  /*31c0*/  LOP3.LUT R6, R6, 0xffff, RZ, 0xc0, !PT ;  /* 0x0000ffff06067812 */ /* 0x000fe400078ec0ff */
[----:B------:R-:W-:Y:S02]  /*31d0*/  LOP3.LUT R5, R5, 0xffff, RZ, 0xc0, !PT ;  /* 0x0000ffff05057812 */ /* 0x000fe400078ec0ff */
[----:B------:R-:W-:Y:S02]  /*31e0*/  LOP3.LUT R0, R3, 0xffff, RZ, 0xc0, !PT ;  /* 0x0000ffff03007812 */ /* 0x000fe400078ec0ff */
[----:B------:R-:W-:-:S02]  /*31f0*/  LOP3.LUT R7, R7, 0xffff, RZ, 0xc0, !PT ;  /* 0x0000ffff07077812 */ /* 0x000fc400078ec0ff */
[----:B------:R-:W-:Y:S02]  /*3200*/  F2FP.SATFINITE.E5M2.F32.PACK_AB_MERGE_C R36, R37, R36, RZ ;  /* 0x000000242524723e */ /* 0x000fe400048060ff */
[----:B------:R-:W-:Y:S02]  /*3210*/  F2FP.SATFINITE.E5M2.F32.PACK_AB_MERGE_C R38, R39, R38, RZ ;  /* 0x000000262726723e */ /* 0x000fe400048060ff */
[----:B------:R-:W-:Y:S02]  /*3220*/  PRMT R8, R27, 0x3340, R68 ;  /* 0x000033401b087816 */ /* 0x000fe40000000044 */
[--C-:B------:R-:W-:Y:S02]  /*3230*/  PRMT R15, R70, 0x3340, R1.reuse ;  /* 0x00003340460f7816 */ /* 0x100fe40000000001 */
[----:B------:R-:W-:Y:S02]  /*3240*/  PRMT R4, R11, 0x3340, R4 ;  /* 0x000033400b047816 */ /* 0x000fe40000000004 */
[----:B------:R-:W-:-:S02]  /*3250*/  PRMT R3, R6, 0x3340, R1 ;  /* 0x0000334006037816 */ /* 0x000fc40000000001 */
[----:B------:R-:W-:Y:S02]  /*3260*/  PRMT R0, R0, 0x3340, R5 ;  /* 0x0000334000007816 */ /* 0x000fe40000000005 */
[----:B------:R-:W-:Y:S02]  /*3270*/  PRMT R7, R7, 0x3340, R2 ;  /* 0x0000334007077816 */ /* 0x000fe40000000002 */
[----:B------:R-:W-:Y:S02]  /*3280*/  LOP3.LUT R36, R36, 0xffff, RZ, 0xc0, !PT ;  /* 0x0000ffff24247812 */ /* 0x000fe400078ec0ff */
[----:B------:R-:W-:Y:S02]  /*3290*/  PRMT R3, R4, 0x5410, R3 ;  /* 0x0000541004037816 */ /* 0x000fe40000000003 */
[----:B------:R-:W-:Y:S02]  /*32a0*/  PRMT R15, R8, 0x5410, R15 ;  /* 0x00005410080f7816 */ /* 0x000fe4000000000f */
[----:B------:R-:W-:-:S02]  /*32b0*/  PRMT R7, R0, 0x5410, R7 ;  /* 0x0000541000077816 */ /* 0x000fc40000000007 */
[----:B------:R-:W-:Y:S02]  /*32c0*/  LOP3.LUT R38, R38, 0xffff, RZ, 0xc0, !PT ;  /* 0x0000ffff26267812 */ /* 0x000fe400078ec0ff */
[--C-:B------:R-:W-:Y:S02]  /*32d0*/  PRMT R4, R9, 0x4210, R36.reuse ;  /* 0x0000421009047816 */ /* 0x100fe40000000024 */
[----:B------:R-:W-:Y:S02]  /*32e0*/  PRMT R5, R3, 0x5210, R36 ;  /* 0x0000521003057816 */ /* 0x000fe40000000024 */
[--C-:B------:R-:W-:Y:S02]  /*32f0*/  PRMT R6, R15, 0x4210, R38.reuse ;  /* 0x000042100f067816 */ /* 0x100fe40000000026 */
[----:B------:R-:W-:Y:S02]  /*3300*/  PRMT R7, R7, 0x5210, R38 ;  /* 0x0000521007077816 */ /* 0x000fe40000000026 */
[----:B------:R-:W-:-:S02]  /*3310*/  LOP3.LUT R48, R48, 0xffff, RZ, 0xc0, !PT ;  /* 0x0000ffff30307812 */ /* 0x000fc400078ec0ff */
[----:B------:R-:W-:Y:S01]  /*3320*/  LOP3.LUT R41, R41, 0xffff, RZ, 0xc0, !PT ;  /* 0x0000ffff29297812 */ /* 0x000fe200078ec0ff */
[----:B------:R-:W-:Y:S01]  /*3330*/  STSM.16.M88.4 [R13], R4 ;  /* 0x000000040d007844 */ /* 0x000fe20000000200 */
[----:B------:R-:W-:Y:S02]  /*3340*/  LOP3.LUT R44, R44, 0xffff, RZ, 0xc0, !PT ;  /* 0x0000ffff2c2c7812 */ /* 0x000fe400078ec0ff */
[----:B------:R-:W-:Y:S02]  /*3350*/  ISETP.GE.AND P0, PT, R2, UR6, PT ;  /* 0x0000000602007c0c */ /* 0x000fe4000bf06270 */
[----:B------:R-:W-:Y:S02]  /*3360*/  PRMT R3, R48, 0x3340, R1 ;  /* 0x0000334030037816 */ /* 0x000fe40000000001 */
[----:B------:R-:W-:Y:S02]  /*3370*/  PRMT R0, R41, 0x3340, R44 ;  /* 0x0000334029007816 */ /* 0x000fe4000000002c */
[----:B------:R-:W-:-:S02]  /*3380*/  ISETP.LT.AND P2, PT, R19, UR7, !P0 ;  /* 0x0000000713007c0c */ /* 0x000fc4000c741270 */
[----:B------:R-:W-:Y:S02]  /*3390*/  PRMT R19, R0, 0x5410, R3 ;  /* 0x0000541000137816 */ /* 0x000fe40000000003 */
[----:B------:R-:W0:Y:S01]  /*33a0*/  LDC R3, c[0x0][0x248] ;  /* 0x00009200ff037b82 */ /* 0x000e220000000800 */
[----:B------:R-:W-:-:S07]  /*33b0*/  LEA R60, R60, UR8, 0x4 ;  /* 0x000000083c3c7c11 */ /* 0x000fce000f8e20ff */
[----:B------:R-:W-:Y:S01]  /*33c0*/  BAR.SYNC.DEFER_BLOCKING 0x0 ;  /* 0x0000000000007b1d */ /* 0x000fe20000010000 */
[----:B------:R-:W-:Y:S02]  /*33d0*/  LOP3.LUT R42, R42, 0xffff, RZ, 0xc0, !PT ;  /* 0x0000ffff2a2a7812 */ /* 0x000fe400078ec0ff */
[----:B------:R-:W-:Y:S02]  /*33e0*/  LOP3.LUT R47, R47, 0xffff, RZ, 0xc0, !PT ;  /* 0x0000ffff2f2f7812 */ /* 0x000fe400078ec0ff */
[----:B------:R-:W-:Y:S02]  /*33f0*/  LOP3.LUT R50, R50, 0xffff, RZ, 0xc0, !PT ;  /* 0x0000ffff32327812 */ /* 0x000fe400078ec0ff */
[----:B------:R-:W-:Y:S02]  /*3400*/  ISETP.LT.AND P1, PT, R17, UR7, !P0 ;  /* 0x0000000711007c0c */ /* 0x000fe4000c721270 */
[----:B------:R-:W-:Y:S02]  /*3410*/  SHF.R.U32.HI R0, RZ, 0x8, R41 ;  /* 0x00000008ff007819 */ /* 0x000fe40000011629 */
[----:B------:R-:W-:-:S02]  /*3420*/  SHF.R.U32.HI R9, RZ, 0x8, R44 ;  /* 0x00000008ff097819 */ /* 0x000fc4000001162c */
[----:B------:R-:W-:Y:S02]  /*3430*/  SHF.R.U32.HI R15, RZ, 0x8, R48 ;  /* 0x00000008ff0f7819 */ /* 0x000fe40000011630 */
[----:B------:R-:W-:Y:S02]  /*3440*/  SHF.R.U32.HI R8, RZ, 0x8, R42 ;  /* 0x00000008ff087819 */ /* 0x000fe4000001162a */
[----:B------:R-:W-:Y:S02]  /*3450*/  SHF.R.U32.HI R11, RZ, 0x8, R47 ;  /* 0x00000008ff0b7819 */ /* 0x000fe4000001162f */
[----:B------:R-:W-:Y:S02]  /*3460*/  SHF.R.U32.HI R17, RZ, 0x8, R50 ;  /* 0x00000008ff117819 */ /* 0x000fe40000011632 */
[----:B------:R-:W-:Y:S01]  /*3470*/  LOP3.LUT R9, R9, 0xffff, RZ, 0xc0, !PT ;  /* 0x0000ffff09097812 */ /* 0x000fe200078ec0ff */
[----:B0-----:R-:W-:Y:S01]  /*3480*/  IMAD R31, R10, R3, RZ ;  /* 0x000000030a1f7224 */ /* 0x001fe200078e02ff */
[----:B------:R-:W-:Y:S01]  /*3490*/  LOP3.LUT R0, R0, 0xffff, RZ, 0xc0, !PT ;  /* 0x0000ffff00007812 */ /* 0x000fe200078ec0ff */
[----:B------:R-:W0:Y:S01]  /*34a0*/  LDS.128 R4, [R60] ;  /* 0x000000003c047984 */ /* 0x000e220000000c00 */
[----:B------:R-:W-:-:S02]  /*34b0*/  LOP3.LUT R15, R15, 0xffff, RZ, 0xc0, !PT ;  /* 0x0000ffff0f0f7812 */ /* 0x000fc400078ec0ff */
[----:B------:R-:W-:Y:S02]  /*34c0*/  LOP3.LUT R11, R11, 0xffff, RZ, 0xc0, !PT ;  /* 0x0000ffff0b0b7812 */ /* 0x000fe400078ec0ff */
[----:B------:R-:W-:Y:S02]  /*34d0*/  LOP3.LUT R8, R8, 0xffff, RZ, 0xc0, !PT ;  /* 0x0000ffff08087812 */ /* 0x000fe400078ec0ff */
[----:B------:R-:W-:Y:S02]  /*34e0*/  LOP3.LUT R17, R17, 0xffff, RZ, 0xc0, !PT ;  /* 0x0000ffff11117812 */ /* 0x000fe400078ec0ff */
[----:B------:R-:W-:Y:S02]  /*34f0*/  F2FP.SATFINITE.E5M2.F32.PACK_AB_MERGE_C R52, R53, R52, RZ ;  /* 0x000000343534723e */ /* 0x000fe400048060ff */
[----:B------:R-:W-:Y:S02]  /*3500*/  F2FP.SATFINITE.E5M2.F32.PACK_AB_MERGE_C R54, R55, R54, RZ ;  /* 0x000000363736723e */ /* 0x000fe400048060ff */
[----:B------:R-:W-:-:S02]  /*3510*/  PRMT R21, R42, 0x3340, R47 ;  /* 0x000033402a157816 */ /* 0x000fc4000000002f */
[----:B------:R-:W-:Y:S02]  /*3520*/  PRMT R36, R50, 0x3340, R1 ;  /* 0x0000334032247816 */ /* 0x000fe40000000001 */
[----:B------:R-:W-:Y:S02]  /*3530*/  PRMT R0, R0, 0x3340, R9 ;  /* 0x0000334000007816 */ /* 0x000fe40000000009 */
[--C-:B------:R-:W-:Y:S02]  /*3540*/  PRMT R15, R15, 0x3340, R2.reuse ;  /* 0x000033400f0f7816 */ /* 0x100fe40000000002 */
[----:B------:R-:W-:Y:S02]  /*3550*/  PRMT R8, R8, 0x3340, R11 ;  /* 0x0000334008087816 */ /* 0x000fe4000000000b */
[----:B------:R-:W-:Y:S01]  /*3560*/  PRMT R17, R17, 0x3340, R2 ;  /* 0x0000334011117816 */ /* 0x000fe20000000002 */
[----:B------:R-:W-:Y:S01]  /*3570*/  IMAD R2, R2, UR4, RZ ;  /* 0x0000000402027c24 */ /* 0x000fe2000f8e02ff */
[----:B------:R-:W-:Y:S01]  /*3580*/  PRMT R21, R21, 0x5410, R36 ;  /* 0x0000541015157816 */ /* 0x000fe20000000024 */
[----:B------:R-:W-:Y:S01]  /*3590*/  ULDC.64 UR4, c[0x0][0x220] ;  /* 0x0000880000047ab9 */ /* 0x000fe20000000a00 */
[----:B------:R-:W-:-:S02]  /*35a0*/  LOP3.LUT R52, R52, 0xffff, RZ, 0xc0, !PT ;  /* 0x0000ffff34347812 */ /* 0x000fc400078ec0ff */
[----:B------:R-:W-:Y:S01]  /*35b0*/  PRMT R9, R0, 0x5410, R15 ;  /* 0x0000541000097816 */ /* 0x000fe2000000000f */
[-C--:B------:R-:W-:Y:S01]  /*35c0*/  IMAD R15, R66, R3.reuse, RZ ;  /* 0x00000003420f7224 */ /* 0x080fe200078e02ff */
[----:B------:R-:W-:Y:S01]  /*35d0*/  PRMT R11, R8, 0x5410, R17 ;  /* 0x00005410080b7816 */ /* 0x000fe20000000011 */
[----:B------:R-:W-:Y:S01]  /*35e0*/  IMAD R17, R34, R3, RZ ;  /* 0x0000000322117224 */ /* 0x000fe200078e02ff */
[----:B------:R-:W-:Y:S01]  /*35f0*/  LOP3.LUT R54, R54, 0xffff, RZ, 0xc0, !PT ;  /* 0x0000ffff36367812 */ /* 0x000fe200078ec0ff */
[----:B------:R-:W-:Y:S01]  /*3600*/  BAR.SYNC.DEFER_BLOCKING 0x0 ;  /* 0x0000000000007b1d */ /* 0x000fe20000010000 */
[----:B------:R-:W-:Y:S02]  /*3610*/  ISETP.LT.AND P3, PT, R10, UR7, !P0 ;  /* 0x000000070a007c0c */ /* 0x000fe4000c761270 */
[--C-:B------:R-:W-:Y:S02]  /*3620*/  PRMT R8, R19, 0x4210, R52.reuse ;  /* 0x0000421013087816 */ /* 0x100fe40000000034 */
[----:B------:R-:W-:-:S02]  /*3630*/  PRMT R9, R9, 0x5210, R52 ;  /* 0x0000521009097816 */ /* 0x000fc40000000034 */
[--C-:B------:R-:W-:Y:S02]  /*3640*/  PRMT R10, R21, 0x4210, R54.reuse ;  /* 0x00004210150a7816 */ /* 0x100fe40000000036 */
[----:B------:R-:W-:Y:S02]  /*3650*/  PRMT R11, R11, 0x5210, R54 ;  /* 0x000052100b0b7816 */ /* 0x000fe40000000036 */
[----:B------:R-:W-:Y:S02]  /*3660*/  IADD3 R0, P5, R2, UR4, RZ ;  /* 0x0000000402007c10 */ /* 0x000fe4000ffbe0ff */
[----:B------:R-:W-:Y:S02]  /*3670*/  ISETP.LT.AND P4, PT, R66, UR7, !P0 ;  /* 0x0000000742007c0c */ /* 0x000fe4000c781270 */
[----:B------:R-:W-:Y:S02]  /*3680*/  LEA.HI.X.SX32 R2, R2, UR5, 0x1, P5 ;  /* 0x0000000502027c11 */ /* 0x000fe4000a8f0eff */
[----:B------:R-:W-:-:S02]  /*3690*/  IADD3 R36, P5, R31, R0, RZ ;  /* 0x000000001f247210 */ /* 0x000fc40007fbe0ff */
[----:B0-----:R-:W-:Y:S02]  /*36a0*/  PRMT R21, R4, 0x7770, RZ ;  /* 0x0000777004157816 */ /* 0x001fe400000000ff */
[----:B------:R-:W-:Y:S01]  /*36b0*/  LEA.HI.X.SX32 R37, R31, R2, 0x1, P5 ;  /* 0x000000021f257211 */ /* 0x000fe200028f0eff */
[----:B------:R-:W-:Y:S01]  /*36c0*/  IMAD R31, R3, 0x20, R31 ;  /* 0x00000020031f7824 */ /* 0x000fe200078e021f */
[C---:B------:R-:W-:Y:S01]  /*36d0*/  IADD3 R38, P6, R15.reuse, R0, RZ ;  /* 0x000000000f267210 */ /* 0x040fe20007fde0ff */
[----:B------:R0:W-:Y:S01]  /*36e0*/  STSM.16.M88.4 [R13], R8 ;  /* 0x000000080d007844 */ /* 0x0001e20000000200 */
[----:B------:R-:W-:Y:S01]  /*36f0*/  BAR.SYNC.DEFER_BLOCKING 0x0 ;  /* 0x0000000000007b1d */ /* 0x000fe20000010000 */
[----:B------:R-:W-:Y:S02]  /*3700*/  ISETP.LT.AND P5, PT, R34, UR7, !P0 ;  /* 0x0000000722007c0c */ /* 0x000fe4000c7a1270 */
[----:B------:R-:W-:Y:S02]  /*3710*/  LEA.HI.X.SX32 R39, R15, R2, 0x1, P6 ;  /* 0x000000020f277211 */ /* 0x000fe400030f0eff */
[----:B------:R-:W-:-:S02]  /*3720*/  PRMT R19, R5, 0x7770, RZ ;  /* 0x0000777005137816 */ /* 0x000fc400000000ff */
[----:B------:R-:W-:Y:S01]  /*3730*/  PRMT R15, R6, 0x7770, RZ ;  /* 0x00007770060f7816 */ /* 0x000fe200000000ff */
[-C--:B0-----:R-:W-:Y:S02]  /*3740*/  IMAD R9, R32, R3.reuse, RZ ;  /* 0x0000000320097224 */ /* 0x081fe400078e02ff */
[-C--:B------:R-:W-:Y:S02]  /*3750*/  IMAD R11, R30, R3.reuse, RZ ;  /* 0x000000031e0b7224 */ /* 0x080fe400078e02ff */
[----:B------:R-:W-:Y:S01]  /*3760*/  IMAD R13, R28, R3, RZ ;  /* 0x000000031c0d7224 */ /* 0x000fe200078e02ff */
[----:B------:R-:W-:-:S04]  /*3770*/  IADD3 R8, P6, R9, R0, RZ ;  /* 0x0000000009087210 */ /* 0x000fc80007fde0ff */
[----:B------:R-:W-:Y:S02]  /*3780*/  LEA.HI.X.SX32 R9, R9, R2, 0x1, P6 ;  /* 0x0000000209097211 */ /* 0x000fe400030f0eff */
[----:B------:R-:W-:Y:S01]  /*3790*/  ISETP.LT.AND P6, PT, R28, UR7, !P0 ;  /* 0x000000071c007c0c */ /* 0x000fe2000c7c1270 */
[----:B------:R-:W-:Y:S01]  /*37a0*/  @P3 STG.E.U8 desc[UR10][R36.64], R21 ;  /* 0x0000001524003986 */ /* 0x000fe2000c10110a */
[----:B------:R-:W-:-:S03]  /*37b0*/  IADD3 R34, P3, R17, R0, RZ ;  /* 0x0000000011227210 */ /* 0x000fc60007f7e0ff */
[----:B------:R0:W-:Y:S01]  /*37c0*/  @P4 STG.E.U8 desc[UR10][R38.64], R19 ;  /* 0x0000001326004986 */ /* 0x0001e2000c10110a */
[----:B------:R-:W-:Y:S02]  /*37d0*/  LEA.HI.X.SX32 R35, R17, R2, 0x1, P3 ;  /* 0x0000000211237211 */ /* 0x000fe400018f0eff */
[----:B------:R-:W-:Y:S02]  /*37e0*/  ISETP.LT.AND P4, PT, R32, UR7, !P0 ;  /* 0x0000000720007c0c */ /* 0x000fe4000c781270 */
[----:B------:R-:W-:Y:S01]  /*37f0*/  ISETP.LT.AND P3, PT, R30, UR7, !P0 ;  /* 0x000000071e007c0c */ /* 0x000fe2000c761270 */
[----:B------:R1:W-:Y:S01]  /*3800*/  @P5 STG.E.U8 desc[UR10][R34.64], R15 ;  /* 0x0000000f22005986 */ /* 0x0003e2000c10110a */
[C---:B------:R-:W-:Y:S02]  /*3810*/  IADD3 R10, P5, R11.reuse, R0, RZ ;  /* 0x000000000b0a7210 */ /* 0x040fe40007fbe0ff */
[----:B------:R-:W-:Y:S02]  /*3820*/  PRMT R17, R4, 0x7771, RZ ;  /* 0x0000777104117816 */ /* 0x000fe400000000ff */
[----:B------:R-:W-:-:S02]  /*3830*/  LEA.HI.X.SX32 R11, R11, R2, 0x1, P5 ;  /* 0x000000020b0b7211 */ /* 0x000fc400028f0eff */
[----:B0-----:R-:W-:Y:S02]  /*3840*/  PRMT R19, R7, 0x7770, RZ ;  /* 0x0000777007137816 */ /* 0x001fe400000000ff */
[----:B------:R-:W-:Y:S02]  /*3850*/  IADD3 R28, P5, R13, R0, RZ ;  /* 0x000000000d1c7210 */ /* 0x000fe40007fbe0ff */
[----:B------:R-:W-:Y:S01]  /*3860*/  PRMT R21, R5, 0x7771, RZ ;  /* 0x0000777105157816 */ /* 0x000fe200000000ff */
[-C--:B-1----:R-:W-:Y:S01]  /*3870*/  IMAD R15, R26, R3.reuse, RZ ;  /* 0x000000031a0f7224 */ /* 0x082fe200078e02ff */
[----:B------:R0:W-:Y:S01]  /*3880*/  @P4 STG.E.U8 desc[UR10][R8.64], R19 ;  /* 0x0000001308004986 */ /* 0x0001e2000c10110a */
[----:B------:R-:W-:Y:S01]  /*3890*/  LEA.HI.X.SX32 R29, R13, R2, 0x1, P5 ;  /* 0x000000020d1d7211 */ /* 0x000fe200028f0eff */
[----:B------:R-:W-:Y:S01]  /*38a0*/  IMAD R13, R62, R3, RZ ;  /* 0x000000033e0d7224 */ /* 0x000fe200078e02ff */
[----:B------:R-:W-:Y:S01]  /*38b0*/  ISETP.LT.AND P4, PT, R26, UR7, !P0 ;  /* 0x000000071a007c0c */ /* 0x000fe2000c781270 */
[----:B------:R1:W-:Y:S01]  /*38c0*/  @P3 STG.E.U8 desc[UR10][R10.64], R17 ;  /* 0x000000110a003986 */ /* 0x0003e2000c10110a */
[----:B------:R-:W-:-:S02]  /*38d0*/  IADD3 R26, P5, R15, R0, RZ ;  /* 0x000000000f1a7210 */ /* 0x000fc40007fbe0ff */
[----:B------:R-:W-:Y:S01]  /*38e0*/  ISETP.LT.AND P3, PT, R62, UR7, !P0 ;  /* 0x000000073e007c0c */ /* 0x000fe2000c761270 */
[----:B------:R2:W-:Y:S01]  /*38f0*/  @P6 STG.E.U8 desc[UR10][R28.64], R21 ;  /* 0x000000151c006986 */ /* 0x0005e2000c10110a */
[----:B------:R-:W-:Y:S02]  /*3900*/  LEA.HI.X.SX32 R27, R15, R2, 0x1, P5 ;  /* 0x000000020f1b7211 */ /* 0x000fe400028f0eff */
[----:B------:R-:W-:Y:S02]  /*3910*/  ISETP.LT.AND P5, PT, R24, UR7, !P0 ;  /* 0x0000000718007c0c */ /* 0x000fe4000c7a1270 */
[C---:B0-----:R-:W-:Y:S02]  /*3920*/  IADD3 R8, P6, R13.reuse, R0, RZ ;  /* 0x000000000d087210 */ /* 0x041fe40007fde0ff */
[----:B------:R-:W-:Y:S01]  /*3930*/  PRMT R19, R6, 0x7771, RZ ;  /* 0x0000777106137816 */ /* 0x000fe200000000ff */
[-C--:B-1----:R-:W-:Y:S01]  /*3940*/  IMAD R11, R24, R3.reuse, RZ ;  /* 0x00000003180b7224 */ /* 0x082fe200078e02ff */
[----:B------:R-:W-:Y:S01]  /*3950*/  LEA.HI.X.SX32 R9, R13, R2, 0x1, P6 ;  /* 0x000000020d097211 */ /* 0x000fe200030f0eff */
[----:B------:R-:W-:Y:S01]  /*3960*/  IMAD R13, R22, R3, RZ ;  /* 0x00000003160d7224 */ /* 0x000fe200078e02ff */
[----:B------:R-:W-:Y:S01]  /*3970*/  PRMT R17, R7, 0x7771, RZ ;  /* 0x0000777107117816 */ /* 0x000fe200000000ff */
[----:B------:R-:W-:Y:S01]  /*3980*/  @P4 STG.E.U8 desc[UR10][R26.64], R19 ;  /* 0x000000131a004986 */ /* 0x000fe2000c10110a */
[----:B------:R-:W-:-:S02]  /*3990*/  IADD3 R24, P6, R11, R0, RZ ;  /* 0x000000000b187210 */ /* 0x000fc40007fde0ff */
[----:B------:R-:W-:Y:S01]  /*39a0*/  PRMT R15, R4, 0x7772, RZ ;  /* 0x00007772040f7816 */ /* 0x000fe200000000ff */
[----:B------:R0:W-:Y:S01]  /*39b0*/  @P3 STG.E.U8 desc[UR10][R8.64], R17 ;  /* 0x0000001108003986 */ /* 0x0001e2000c10110a */
[----:B------:R-:W-:Y:S01]  /*39c0*/  LEA.HI.X.SX32 R25, R11, R2, 0x1, P6 ;  /* 0x000000020b197211 */ /* 0x000fe200030f0eff */
[----:B------:R-:W-:Y:S01]  /*39d0*/  IMAD R11, R20, R3, RZ ;  /* 0x00000003140b7224 */ /* 0x000fe200078e02ff */
[----:B------:R-:W-:Y:S02]  /*39e0*/  ISETP.LT.AND P4, PT, R22, UR7, !P0 ;  /* 0x0000000716007c0c */ /* 0x000fe4000c781270 */
[----:B------:R-:W-:Y:S01]  /*39f0*/  ISETP.LT.AND P3, PT, R20, UR7, !P0 ;  /* 0x0000000714007c0c */ /* 0x000fe2000c761270 */
[----:B------:R1:W-:Y:S01]  /*3a00*/  @P5 STG.E.U8 desc[UR10][R24.64], R15 ;  /* 0x0000000f18005986 */ /* 0x0003e2000c10110a */
[-C--:B------:R-:W-:Y:S02]  /*3a10*/  IADD3 R22, P5, R11, R0.reuse, RZ ;  /* 0x000000000b167210 */ /* 0x080fe40007fbe0ff */
[----:B------:R-:W-:-:S02]  /*3a20*/  IADD3 R20, P6, R13, R0, RZ ;  /* 0x000000000d147210 */ /* 0x000fc40007fde0ff */
[-C--:B------:R-:W-:Y:S02]  /*3a30*/  LEA.HI.X.SX32 R23, R11, R2.reuse, 0x1, P5 ;  /* 0x000000020b177211 */ /* 0x080fe400028f0eff */
[----:B------:R-:W3:Y:S01]  /*3a40*/  LDS.128 R8, [R60] ;  /* 0x000000003c087984 */ /* 0x000ee20000000c00 */
[----:B--2---:R-:W-:Y:S01]  /*3a50*/  LEA.HI.X.SX32 R21, R13, R2, 0x1, P6 ;  /* 0x000000020d157211 */ /* 0x004fe200030f0eff */
[CC--:B------:R-:W-:Y:S01]  /*3a60*/  IMAD R13, R18.reuse, R3.reuse, RZ ;  /* 0x00000003120d7224 */ /* 0x0c0fe200078e02ff */
[----:B------:R-:W-:Y:S02]  /*3a70*/  ISETP.LT.AND P6, PT, R18, UR7, !P0 ;  /* 0x0000000712007c0c */ /* 0x000fe4000c7c1270 */
[----:B0-----:R-:W-:Y:S01]  /*3a80*/  PRMT R17, R5, 0x7772, RZ ;  /* 0x0000777205117816 */ /* 0x001fe200000000ff */
[----:B-1----:R-:W-:Y:S01]  /*3a90*/  IMAD R15, R14, R3, RZ ;  /* 0x000000030e0f7224 */ /* 0x002fe200078e02ff */
[----:B------:R-:W-:Y:S02]  /*3aa0*/  IADD3 R18, P5, R13, R0, RZ ;  /* 0x000000000d127210 */ /* 0x000fe40007fbe0ff */
[----:B------:R-:W-:Y:S01]  /*3ab0*/  PRMT R29, R6, 0x7772, RZ ;  /* 0x00007772061d7816 */ /* 0x000fe200000000ff */
[----:B------:R0:W-:Y:S01]  /*3ac0*/  @P4 STG.E.U8 desc[UR10][R20.64], R17 ;  /* 0x0000001114004986 */ /* 0x0001e2000c10110a */
[----:B------:R-:W-:-:S02]  /*3ad0*/  ISETP.LT.AND P4, PT, R14, UR7, !P0 ;  /* 0x000000070e007c0c */ /* 0x000fc4000c781270 */
[----:B------:R-:W-:Y:S01]  /*3ae0*/  LEA.HI.X.SX32 R19, R13, R2, 0x1, P5 ;  /* 0x000000020d137211 */ /* 0x000fe200028f0eff */
[CC--:B------:R-:W-:Y:S01]  /*3af0*/  IMAD R13, R16.reuse, R3.reuse, RZ ;  /* 0x00000003100d7224 */ /* 0x0c0fe200078e02ff */
[----:B------:R-:W-:Y:S01]  /*3b00*/  PRMT R27, R7, 0x7772, RZ ;  /* 0x00007772071b7816 */ /* 0x000fe200000000ff */
[----:B------:R1:W-:Y:S01]  /*3b10*/  @P3 STG.E.U8 desc[UR10][R22.64], R29 ;  /* 0x0000001d16003986 */ /* 0x0003e2000c10110a */
[-C--:B------:R-:W-:Y:S02]  /*3b20*/  IADD3 R14, P5, R15, R0.reuse, RZ ;  /* 0x000000000f0e7210 */ /* 0x080fe40007fbe0ff */
[----:B------:R-:W-:Y:S01]  /*3b30*/  ISETP.LT.AND P3, PT, R16, UR7, !P0 ;  /* 0x0000000710007c0c */ /* 0x000fe2000c761270 */
[----:B------:R-:W-:Y:S01]  /*3b40*/  @P6 STG.E.U8 desc[UR10][R18.64], R27 ;  /* 0x0000001b12006986 */ /* 0x000fe2000c10110a */
[----:B------:R-:W-:Y:S01]  /*3b50*/  IADD3 R16, P6, R13, R0, RZ ;  /* 0x000000000d107210 */ /* 0x000fe20007fde0ff */
[----:B0-----:R-:W-:Y:S01]  /*3b60*/  IMAD R21, R12, R3, RZ ;  /* 0x000000030c157224 */ /* 0x001fe200078e02ff */
[----:B------:R-:W-:Y:S01]  /*3b70*/  LEA.HI.X.SX32 R15, R15, R2, 0x1, P5 ;  /* 0x000000020f0f7211 */ /* 0x000fe200028f0eff */
[----:B------:R-:W-:Y:S01]  /*3b80*/  VIADD R20, R75, 0x3e ;  /* 0x0000003e4b147836 */ /* 0x000fe20000000000 */
[----:B------:R-:W-:-:S02]  /*3b90*/  PRMT R25, R4, 0x7773, RZ ;  /* 0x0000777304197816 */ /* 0x000fc400000000ff */
[----:B------:R-:W-:Y:S02]  /*3ba0*/  ISETP.LT.AND P5, PT, R12, UR7, !P0 ;  /* 0x000000070c007c0c */ /* 0x000fe4000c7a1270 */
[----:B------:R-:W-:Y:S01]  /*3bb0*/  LEA.HI.X.SX32 R17, R13, R2, 0x1, P6 ;  /* 0x000000020d117211 */ /* 0x000fe200030f0eff */
[----:B------:R0:W-:Y:S01]  /*3bc0*/  @P4 STG.E.U8 desc[UR10][R14.64], R25 ;  /* 0x000000190e004986 */ /* 0x0001e2000c10110a */
[----:B------:R-:W-:Y:S01]  /*3bd0*/  IADD3 R4, P6, R21, R0, RZ ;  /* 0x0000000015047210 */ /* 0x000fe20007fde0ff */
[C---:B------:R-:W-:Y:S01]  /*3be0*/  IMAD R13, R64.reuse, R3, RZ ;  /* 0x00000003400d7224 */ /* 0x040fe200078e02ff */
[----:B-1----:R-:W-:Y:S02]  /*3bf0*/  PRMT R23, R5, 0x7773, RZ ;  /* 0x0000777305177816 */ /* 0x002fe400000000ff */
[----:B------:R-:W-:Y:S02]  /*3c00*/  ISETP.LT.AND P4, PT, R64, UR7, !P0 ;  /* 0x0000000740007c0c */ /* 0x000fe4000c781270 */
[----:B------:R-:W-:Y:S01]  /*3c10*/  LEA.HI.X.SX32 R5, R21, R2, 0x1, P6 ;  /* 0x0000000215057211 */ /* 0x000fe200030f0eff */
[----:B------:R1:W-:Y:S01]  /*3c20*/  @P3 STG.E.U8 desc[UR10][R16.64], R23 ;  /* 0x0000001710003986 */ /* 0x0003e2000c10110a */
[----:B------:R-:W-:-:S02]  /*3c30*/  PRMT R21, R6, 0x7773, RZ ;  /* 0x0000777306157816 */ /* 0x000fc400000000ff */
[----:B------:R-:W-:Y:S01]  /*3c40*/  IADD3 R12, P6, R13, R0, RZ ;  /* 0x000000000d0c7210 */ /* 0x000fe20007fde0ff */
[----:B0-----:R-:W-:Y:S01]  /*3c50*/  IMAD R15, R3, 0x2, R31 ;  /* 0x00000002030f7824 */ /* 0x001fe200078e021f */
[----:B------:R-:W-:Y:S01]  /*3c60*/  ISETP.LT.AND P3, PT, R61, UR7, !P0 ;  /* 0x000000073d007c0c */ /* 0x000fe2000c761270 */
[----:B------:R0:W-:Y:S01]  /*3c70*/  @P5 STG.E.U8 desc[UR10][R4.64], R21 ;  /* 0x0000001504005986 */ /* 0x0001e2000c10110a */
[----:B------:R-:W-:Y:S01]  /*3c80*/  LEA.HI.X.SX32 R13, R13, R2, 0x1, P6 ;  /* 0x000000020d0d7211 */ /* 0x000fe200030f0eff */
[----:B------:R-:W-:Y:S01]  /*3c90*/  IMAD R25, R20, R3, RZ ;  /* 0x0000000314197224 */ /* 0x000fe200078e02ff */
[----:B------:R-:W-:Y:S02]  /*3ca0*/  PRMT R19, R7, 0x7773, RZ ;  /* 0x0000777307137816 */ /* 0x000fe400000000ff */
[----:B------:R-:W-:Y:S01]  /*3cb0*/  IADD3 R6, P5, R31, R0, RZ ;  /* 0x000000001f067210 */ /* 0x000fe20007fbe0ff */
[----:B-1----:R-:W-:Y:S01]  /*3cc0*/  VIADD R16, R75, 0x2e ;  /* 0x0000002e4b107836 */ /* 0x002fe20000000000 */
[----:B------:R-:W-:Y:S01]  /*3cd0*/  ISETP.LT.AND P6, PT, R59, UR7, !P0 ;  /* 0x000000073b007c0c */ /* 0x000fe2000c7c1270 */
[----:B------:R1:W-:Y:S01]  /*3ce0*/  @P4 STG.E.U8 desc[UR10][R12.64], R19 ;  /* 0x000000130c004986 */ /* 0x0003e2000c10110a */
[----:B------:R-:W-:-:S02]  /*3cf0*/  LEA.HI.X.SX32 R7, R31, R2, 0x1, P5 ;  /* 0x000000021f077211 */ /* 0x000fc400028f0eff */
[----:B---3--:R-:W-:Y:S01]  /*3d00*/  PRMT R23, R8, 0x7770, RZ ;  /* 0x0000777008177816 */ /* 0x008fe200000000ff */
[----:B0-----:R-:W-:Y:S01]  /*3d10*/  IMAD R5, R3, 0x2, R15 ;  /* 0x0000000203057824 */ /* 0x001fe200078e020f */
[C---:B------:R-:W-:Y:S02]  /*3d20*/  IADD3 R14, P4, R15.reuse, R0, RZ ;  /* 0x000000000f0e7210 */ /* 0x040fe40007f9e0ff */
[----:B------:R-:W-:Y:S01]  /*3d30*/  ISETP.LT.AND P5, PT, R58, UR7, !P0 ;  /* 0x000000073a007c0c */ /* 0x000fe2000c7a1270 */
[----:B------:R0:W-:Y:S01]  /*3d40*/  @P3 STG.E.U8 desc[UR10][R6.64], R23 ;  /* 0x0000001706003986 */ /* 0x0001e2000c10110a */
[----:B------:R-:W-:Y:S01]  /*3d50*/  LEA.HI.X.SX32 R15, R15, R2, 0x1, P4 ;  /* 0x000000020f0f7211 */ /* 0x000fe200020f0eff */
[----:B------:R-:W-:Y:S01]  /*3d60*/  IMAD R17, R3, 0x2, R5 ;  /* 0x0000000203117824 */ /* 0x000fe200078e0205 */
[----:B------:R-:W-:Y:S02]  /*3d70*/  PRMT R21, R9, 0x7770, RZ ;  /* 0x0000777009157816 */ /* 0x000fe400000000ff */
[----:B------:R-:W-:-:S02]  /*3d80*/  IADD3 R4, P3, R5, R0, RZ ;  /* 0x0000000005047210 */ /* 0x000fc40007f7e0ff */
[----:B------:R-:W-:Y:S01]  /*3d90*/  ISETP.LT.AND P4, PT, R57, UR7, !P0 ;  /* 0x0000000739007c0c */ /* 0x000fe2000c781270 */
[----:B------:R2:W-:Y:S01]  /*3da0*/  @P6 STG.E.U8 desc[UR10][R14.64], R21 ;  /* 0x000000150e006986 */ /* 0x0005e2000c10110a */
[----:B------:R-:W-:Y:S02]  /*3db0*/  LEA.HI.X.SX32 R5, R5, R2, 0x1, P3 ;  /* 0x0000000205057211 */ /* 0x000fe400018f0eff */
[----:B-1----:R-:W-:Y:S01]  /*3dc0*/  IADD3 R12, P6, R17, R0, RZ ;  /* 0x00000000110c7210 */ /* 0x002fe20007fde0ff */
[----:B0-----:R-:W-:Y:S01]  /*3dd0*/  IMAD R7, R3, 0x2, R17 ;  /* 0x0000000203077824 */ /* 0x001fe200078e0211 */
[----:B------:R-:W-:Y:S02]  /*3de0*/  PRMT R23, R10, 0x7770, RZ ;  /* 0x000077700a177816 */ /* 0x000fe400000000ff */
[----:B------:R-:W-:Y:S02]  /*3df0*/  ISETP.LT.AND P3, PT, R56, UR7, !P0 ;  /* 0x0000000738007c0c */ /* 0x000fe4000c761270 */
[----:B------:R-:W-:Y:S01]  /*3e00*/  LEA.HI.X.SX32 R13, R17, R2, 0x1, P6 ;  /* 0x00000002110d7211 */ /* 0x000fe200030f0eff */
[----:B------:R0:W-:Y:S01]  /*3e10*/  @P5 STG.E.U8 desc[UR10][R4.64], R23 ;  /* 0x0000001704005986 */ /* 0x0001e2000c10110a */
[----:B------:R-:W-:Y:S01]  /*3e20*/  PRMT R19, R11, 0x7770, RZ ;  /* 0x000077700b137816 */ /* 0x000fe200000000ff */
[----:B--2---:R-:W-:Y:S01]  /*3e30*/  IMAD R15, R3, 0x2, R7 ;  /* 0x00000002030f7824 */ /* 0x004fe200078e0207 */
[----:B------:R-:W-:-:S02]  /*3e40*/  IADD3 R6, P5, R7, R0, RZ ;  /* 0x0000000007067210 */ /* 0x000fc40007fbe0ff */
[----:B------:R-:W-:Y:S01]  /*3e50*/  ISETP.LT.AND P6, PT, R51, UR7, !P0 ;  /* 0x0000000733007c0c */ /* 0x000fe2000c7c1270 */
[----:B------:R1:W-:Y:S01]  /*3e60*/  @P4 STG.E.U8 desc[UR10][R12.64], R19 ;  /* 0x000000130c004986 */ /* 0x0003e2000c10110a */
[----:B------:R-:W-:Y:S01]  /*3e70*/  LEA.HI.X.SX32 R7, R7, R2, 0x1, P5 ;  /* 0x0000000207077211 */ /* 0x000fe200028f0eff */
[----:B------:R-:W-:Y:S01]  /*3e80*/  IMAD R17, R3, 0x2, R15 ;  /* 0x0000000203117824 */ /* 0x000fe200078e020f */
[----:B------:R-:W-:Y:S02]  /*3e90*/  PRMT R21, R8, 0x7771, RZ ;  /* 0x0000777108157816 */ /* 0x000fe400000000ff */
[----:B------:R-:W-:Y:S02]  /*3ea0*/  IADD3 R14, P4, R15, R0, RZ ;  /* 0x000000000f0e7210 */ /* 0x000fe40007f9e0ff */
[----:B0-----:R-:W-:Y:S01]  /*3eb0*/  PRMT R23, R9, 0x7771, RZ ;  /* 0x0000777109177816 */ /* 0x001fe200000000ff */
[----:B------:R0:W-:Y:S01]  /*3ec0*/  @P3 STG.E.U8 desc[UR10][R6.64], R21 ;  /* 0x0000001506003986 */ /* 0x0001e2000c10110a */
[----:B------:R-:W-:-:S02]  /*3ed0*/  LEA.HI.X.SX32 R15, R15, R2, 0x1, P4 ;  /* 0x000000020f0f7211 */ /* 0x000fc400020f0eff */
[----:B------:R-:W-:Y:S01]  /*3ee0*/  IADD3 R4, P3, R17, R0, RZ ;  /* 0x0000000011047210 */ /* 0x000fe20007f7e0ff */
[C---:B-1----:R-:W-:Y:S01]  /*3ef0*/  IMAD R13, R16.reuse, R3, RZ ;  /* 0x00000003100d7224 */ /* 0x042fe200078e02ff */
[----:B------:R-:W-:Y:S01]  /*3f00*/  ISETP.LT.AND P5, PT, R49, UR7, !P0 ;  /* 0x0000000731007c0c */ /* 0x000fe2000c7a1270 */
[----:B------:R1:W-:Y:S01]  /*3f10*/  @P6 STG.E.U8 desc[UR10][R14.64], R23 ;  /* 0x000000170e006986 */ /* 0x0003e2000c10110a */
[----:B------:R-:W-:Y:S01]  /*3f20*/  LEA.HI.X.SX32 R5, R17, R2, 0x1, P3 ;  /* 0x0000000211057211 */ /* 0x000fe200018f0eff */
[----:B------:R-:W-:Y:S01]  /*3f30*/  IMAD R17, R3, 0x4, R17 ;  /* 0x0000000403117824 */ /* 0x000fe200078e0211 */
[C---:B------:R-:W-:Y:S02]  /*3f40*/  IADD3 R12, P6, R13.reuse, R0, RZ ;  /* 0x000000000d0c7210 */ /* 0x040fe40007fde0ff */
[----:B------:R-:W-:Y:S02]  /*3f50*/  ISETP.LT.AND P4, PT, R16, UR7, !P0 ;  /* 0x0000000710007c0c */ /* 0x000fe4000c781270 */
[----:B------:R-:W-:-:S02]  /*3f60*/  LEA.HI.X.SX32 R13, R13, R2, 0x1, P6 ;  /* 0x000000020d0d7211 */ /* 0x000fc400030f0eff */
[----:B0-----:R-:W-:Y:S02]  /*3f70*/  IADD3 R6, P6, R17, R0, RZ ;  /* 0x0000000011067210 */ /* 0x001fe40007fde0ff */
[----:B------:R-:W-:Y:S01]  /*3f80*/  ISETP.LT.AND P3, PT, R46, UR7, !P0 ;  /* 0x000000072e007c0c */ /* 0x000fe2000c761270 */
[----:B-1----:R-:W-:Y:S01]  /*3f90*/  IMAD R15, R3, 0x2, R17 ;  /* 0x00000002030f7824 */ /* 0x002fe200078e0211 */
[----:B------:R-:W-:Y:S02]  /*3fa0*/  PRMT R19, R10, 0x7771, RZ ;  /* 0x000077710a137816 */ /* 0x000fe400000000ff */
[----:B------:R-:W-:Y:S01]  /*3fb0*/  LEA.HI.X.SX32 R7, R17, R2, 0x1, P6 ;  /* 0x0000000211077211 */ /* 0x000fe200030f0eff */
[----:B------:R-:W-:Y:S01]  /*3fc0*/  IMAD R17, R3, 0x2, R15 ;  /* 0x0000000203117824 */ /* 0x000fe200078e020f */
[----:B------:R-:W-:Y:S01]  /*3fd0*/  PRMT R21, R11, 0x7771, RZ ;  /* 0x000077710b157816 */ /* 0x000fe200000000ff */
[----:B------:R0:W-:Y:S01]  /*3fe0*/  @P5 STG.E.U8 desc[UR10][R4.64], R19 ;  /* 0x0000001304005986 */ /* 0x0001e2000c10110a */
[----:B------:R-:W-:-:S02]  /*3ff0*/  ISETP.LT.AND P5, PT, R45, UR7, !P0 ;  /* 0x000000072d007c0c */ /* 0x000fc4000c7a1270 */
[----:B------:R-:W-:Y:S01]  /*4000*/  PRMT R29, R8, 0x7772, RZ ;  /* 0x00007772081d7816 */ /* 0x000fe200000000ff */
[----:B------:R1:W-:Y:S01]  /*4010*/  @P4 STG.E.U8 desc[UR10][R12.64], R21 ;  /* 0x000000150c004986 */ /* 0x0003e2000c10110a */
[----:B------:R-:W-:Y:S02]  /*4020*/  IADD3 R14, P6, R15, R0, RZ ;  /* 0x000000000f0e7210 */ /* 0x000fe40007fde0ff */
[----:B------:R-:W-:Y:S01]  /*4030*/  PRMT R27, R9, 0x7772, RZ ;  /* 0x00007772091b7816 */ /* 0x000fe200000000ff */
[----:B------:R2:W-:Y:S01]  /*4040*/  @P3 STG.E.U8 desc[UR10][R6.64], R29 ;  /* 0x0000001d06003986 */ /* 0x0005e2000c10110a */
[----:B------:R-:W-:Y:S02]  /*4050*/  LEA.HI.X.SX32 R15, R15, R2, 0x1, P6 ;  /* 0x000000020f0f7211 */ /* 0x000fe400030f0eff */
[----:B------:R-:W-:Y:S01]  /*4060*/  ISETP.LT.AND P4, PT, R43, UR7, !P0 ;  /* 0x000000072b007c0c */ /* 0x000fe2000c781270 */
[----:B0-----:R-:W-:Y:S01]  /*4070*/  IMAD R19, R3, 0x2, R17 ;  /* 0x0000000203137824 */ /* 0x001fe200078e0211 */
[----:B------:R-:W-:Y:S01]  /*4080*/  IADD3 R4, P3, R17, R0, RZ ;  /* 0x0000000011047210 */ /* 0x000fe20007f7e0ff */
[----:B------:R0:W-:Y:S01]  /*4090*/  @P5 STG.E.U8 desc[UR10][R14.64], R27 ;  /* 0x0000001b0e005986 */ /* 0x0001e2000c10110a */
[----:B------:R-:W-:Y:S01]  /*40a0*/  PRMT R9, R9, 0x7773, RZ ;  /* 0x0000777309097816 */ /* 0x000fe200000000ff */
[----:B-1----:R-:W-:Y:S01]  /*40b0*/  IMAD R21, R3, 0x2, R19 ;  /* 0x0000000203157824 */ /* 0x002fe200078e0213 */
[----:B------:R-:W-:-:S02]  /*40c0*/  LEA.HI.X.SX32 R5, R17, R2, 0x1, P3 ;  /* 0x0000000211057211 */ /* 0x000fc400018f0eff */
[-C--:B------:R-:W-:Y:S01]  /*40d0*/  IADD3 R12, P5, R19, R0.reuse, RZ ;  /* 0x00000000130c7210 */ /* 0x080fe20007fbe0ff */
[----:B------:R-:W-:Y:S01]  /*40e0*/  IMAD R23, R3, 0x2, R21 ;  /* 0x0000000203177824 */ /* 0x000fe200078e0215 */
[----:B------:R-:W-:Y:S02]  /*40f0*/  IADD3 R16, P3, R21, R0, RZ ;  /* 0x0000000015107210 */ /* 0x000fe40007f7e0ff */
[-C--:B------:R-:W-:Y:S01]  /*4100*/  LEA.HI.X.SX32 R13, R19, R2.reuse, 0x1, P5 ;  /* 0x00000002130d7211 */ /* 0x080fe200028f0eff */
[----:B------:R-:W-:Y:S01]  /*4110*/  IMAD R3, R3, 0x2, R23 ;  /* 0x0000000203037824 */ /* 0x000fe200078e0217 */
[----:B------:R-:W-:Y:S02]  /*4120*/  LEA.HI.X.SX32 R17, R21, R2, 0x1, P3 ;  /* 0x0000000215117211 */ /* 0x000fe400018f0eff */
[-C--:B--2---:R-:W-:Y:S02]  /*4130*/  IADD3 R6, P6, R23, R0.reuse, RZ ;  /* 0x0000000017067210 */ /* 0x084fe40007fde0ff */
[----:B0-----:R-:W-:-:S02]  /*4140*/  IADD3 R14, P3, R3, R0, RZ ;  /* 0x00000000030e7210 */ /* 0x001fc40007f7e0ff */
[----:B------:R-:W-:Y:S02]  /*4150*/  ISETP.LT.AND P5, PT, R40, UR7, !P0 ;  /* 0x0000000728007c0c */ /* 0x000fe4000c7a1270 */
[-C--:B------:R-:W-:Y:S02]  /*4160*/  LEA.HI.X.SX32 R15, R3, R2.reuse, 0x1, P3 ;  /* 0x00000002030f7211 */ /* 0x080fe400018f0eff */
[----:B------:R-:W-:Y:S02]  /*4170*/  LEA.HI.X.SX32 R7, R23, R2, 0x1, P6 ;  /* 0x0000000217077211 */ /* 0x000fe400030f0eff */
[----:B------:R-:W-:Y:S02]  /*4180*/  ISETP.LT.AND P3, PT, R33, UR7, !P0 ;  /* 0x0000000721007c0c */ /* 0x000fe4000c761270 */
[----:B------:R-:W-:Y:S02]  /*4190*/  IADD3 R18, P6, R25, R0, RZ ;  /* 0x0000000019127210 */ /* 0x000fe40007fde0ff */
[----:B------:R-:W-:-:S02]  /*41a0*/  ISETP.LT.AND P0, PT, R20, UR7, !P0 ;  /* 0x0000000714007c0c */ /* 0x000fc4000c701270 */
[----:B------:R-:W-:Y:S02]  /*41b0*/  LEA.HI.X.SX32 R19, R25, R2, 0x1, P6 ;  /* 0x0000000219137211 */ /* 0x000fe400030f0eff */
[----:B------:R-:W-:Y:S02]  /*41c0*/  PRMT R25, R10, 0x7772, RZ ;  /* 0x000077720a197816 */ /* 0x000fe400000000ff */
[C---:B------:R-:W-:Y:S02]  /*41d0*/  PRMT R23, R11.reuse, 0x7772, RZ ;  /* 0x000077720b177816 */ /* 0x040fe400000000ff */
[----:B------:R-:W-:Y:S01]  /*41e0*/  PRMT R21, R8, 0x7773, RZ ;  /* 0x0000777308157816 */ /* 0x000fe200000000ff */
[----:B------:R0:W-:Y:S01]  /*41f0*/  @P5 STG.E.U8 desc[UR10][R4.64], R25 ;  /* 0x0000001904005986 */ /* 0x0001e2000c10110a */
[----:B------:R-:W-:Y:S02]  /*4200*/  PRMT R3, R10, 0x7773, RZ ;  /* 0x000077730a037816 */ /* 0x000fe400000000ff */
[----:B------:R-:W-:Y:S01]  /*4210*/  PRMT R11, R11, 0x7773, RZ ;  /* 0x000077730b0b7816 */ /* 0x000fe200000000ff */
[----:B------:R0:W-:Y:S04]  /*4220*/  @P4 STG.E.U8 desc[UR10][R12.64], R23 ;  /* 0x000000170c004986 */ /* 0x0001e8000c10110a */
[----:B------:R0:W-:Y:S04]  /*4230*/  @P3 STG.E.U8 desc[UR10][R16.64], R21 ;  /* 0x0000001510003986 */ /* 0x0001e8000c10110a */
[----:B------:R0:W-:Y:S04]  /*4240*/  @P2 STG.E.U8 desc[UR10][R6.64], R9 ;  /* 0x0000000906002986 */ /* 0x0001e8000c10110a */
[----:B------:R0:W-:Y:S01]  /*4250*/  @P1 STG.E.U8 desc[UR10][R14.64], R3 ;  /* 0x000000030e001986 */ /* 0x0001e2000c10110a */
[----:B------:R-:W-:Y:S05]  /*4260*/  @!P0 EXIT ;  /* 0x000000000000894d */ /* 0x000fea0003800000 */
[----:B------:R-:W-:Y:S01]  /*4270*/  STG.E.U8 desc[UR10][R18.64], R11 ;  /* 0x0000000b12007986 */ /* 0x000fe2000c10110a */
[----:B------:R-:W-:Y:S05]  /*4280*/  EXIT ;  /* 0x000000000000794d */ /* 0x000fea0003800000 */
.L_x_2:
[----:B------:R-:W-:-:S00]  /*4290*/  BRA `(.L_x_2) ;  /* 0xfffffffc00fc7947 */ /* 0x000fc0000383ffff */
[----:B------:R-:W-:-:S00]  /*42a0*/  NOP ;  /* 0x0000000000007918 */ /* 0x000fc00000000000 */
        /* <DEDUP_REMOVED lines=13> */
.L_x_3:


//--------------------- .nv.shared.matmul_kernel  --------------------------
	.section	.nv.shared.matmul_kernel,"aw",@nobits
	.sectionflags	@""
	.align	16
	.zero		1024


//--------------------- .nv.shared.reserved.0     --------------------------
	.section	.nv.shared.reserved.0,"aw",@nobits
	.weak		__nv_reservedSMEM_offset_0_alias
	.size		__nv_reservedSMEM_offset_0_alias, 0, 0
	.other		__nv_reservedSMEM_offset_0_alias,@"STO_CUDA_RESERVED_SHARED STV_DEFAULT"
__nv_reservedSMEM_offset_0_alias:
	.zero		0


//--------------------- .nv.constant0.matmul_kernel --------------------------
	.section	.nv.constant0.matmul_kernel,"a",@progbits
	.sectionflags	@""
	.align	4
.nv.constant0.matmul_kernel:
	.zero		608


//--------------------- SYMBOLS --------------------------

	.type		.nv.reservedSmem.offset0,@object
	.size		.nv.reservedSmem.offset0,0x4
